//
// Generated by NVIDIA NVVM Compiler
//
// Compiler Build ID: CL-36424714
// Cuda compilation tools, release 13.0, V13.0.88
// Based on NVVM 20.0.0
//

.version 9.0
.target sm_100
.address_size 64

	// .globl	_Z22computeHistogramKernelPKhPjiii
// _ZZ22computeHistogramKernelPKhPjiiiE10sharedHist has been demoted
// _ZZ17computeMeanKernelPKhPfS0_iiiE9sharedSum has been demoted
// _ZZ17computeMeanKernelPKhPfS0_iiiE11sharedCount has been demoted
// _ZZ24computeOverlapGainKernelPKhS0_S0_PfiiiE10sharedSum1 has been demoted
// _ZZ24computeOverlapGainKernelPKhS0_S0_PfiiiE10sharedSum2 has been demoted
// _ZZ24computeOverlapGainKernelPKhS0_S0_PfiiiE11sharedCount has been demoted

.visible .entry _Z22computeHistogramKernelPKhPjiii(
	.param .u64 .ptr .align 1 _Z22computeHistogramKernelPKhPjiii_param_0,
	.param .u64 .ptr .align 1 _Z22computeHistogramKernelPKhPjiii_param_1,
	.param .u32 _Z22computeHistogramKernelPKhPjiii_param_2,
	.param .u32 _Z22computeHistogramKernelPKhPjiii_param_3,
	.param .u32 _Z22computeHistogramKernelPKhPjiii_param_4
)
{
	.reg .pred 	%p<17>;
	.reg .b16 	%rs<13>;
	.reg .b32 	%r<269>;
	.reg .b64 	%rd<15>;
	// demoted variable
	.shared .align 4 .b8 _ZZ22computeHistogramKernelPKhPjiiiE10sharedHist[3072];
	ld.param.u64 	%rd4, [_Z22computeHistogramKernelPKhPjiii_param_0];
	ld.param.u64 	%rd3, [_Z22computeHistogramKernelPKhPjiii_param_1];
	ld.param.u32 	%r67, [_Z22computeHistogramKernelPKhPjiii_param_2];
	ld.param.u32 	%r68, [_Z22computeHistogramKernelPKhPjiii_param_3];
	ld.param.u32 	%r69, [_Z22computeHistogramKernelPKhPjiii_param_4];
	cvta.to.global.u64 	%rd1, %rd4;
	mov.u32 	%r268, %tid.x;
	shl.b32 	%r2, %r69, 8;
	setp.ge.s32 	%p1, %r268, %r2;
	@%p1 bra 	$L__BB0_3;
	mov.u32 	%r3, %ntid.x;
	mov.u32 	%r243, %r268;
$L__BB0_2:
	shl.b32 	%r70, %r243, 2;
	mov.u32 	%r71, _ZZ22computeHistogramKernelPKhPjiiiE10sharedHist;
	add.s32 	%r72, %r71, %r70;
	mov.b32 	%r73, 0;
	st.shared.u32 	[%r72], %r73;
	add.s32 	%r243, %r243, %r3;
	setp.lt.s32 	%p2, %r243, %r2;
	@%p2 bra 	$L__BB0_2;
$L__BB0_3:
	bar.sync 	0;
	mov.u32 	%r74, %ctaid.x;
	mov.u32 	%r6, %ntid.x;
	mad.lo.s32 	%r7, %r74, %r6, %r268;
	mov.u32 	%r75, %ctaid.y;
	mov.u32 	%r76, %ntid.y;
	mov.u32 	%r77, %tid.y;
	mad.lo.s32 	%r78, %r75, %r76, %r77;
	setp.ge.s32 	%p3, %r7, %r67;
	setp.ge.s32 	%p4, %r78, %r68;
	or.pred  	%p5, %p3, %p4;
	@%p5 bra 	$L__BB0_17;
	mad.lo.s32 	%r79, %r67, %r78, %r7;
	mul.lo.s32 	%r9, %r79, %r69;
	setp.lt.s32 	%p6, %r69, 1;
	@%p6 bra 	$L__BB0_17;
	and.b32  	%r10, %r69, 15;
	setp.lt.u32 	%p7, %r69, 16;
	mov.b32 	%r263, 0;
	@%p7 bra 	$L__BB0_8;
	and.b32  	%r263, %r69, 2147483632;
	neg.s32 	%r261, %r263;
	mov.b32 	%r260, 3840;
	mov.b32 	%r259, 3584;
	mov.b32 	%r258, 3328;
	mov.b32 	%r257, 3072;
	mov.b32 	%r256, 2816;
	mov.b32 	%r255, 2560;
	mov.b32 	%r254, 2304;
	mov.b32 	%r253, 2048;
	mov.b32 	%r252, 1792;
	mov.b32 	%r251, 1536;
	mov.b32 	%r250, 1280;
	mov.b32 	%r249, 1024;
	mov.b32 	%r248, 768;
	mov.b32 	%r247, 512;
	mov.b32 	%r246, 256;
	mov.b32 	%r245, 0;
	mov.u32 	%r244, %r9;
$L__BB0_7:
	.pragma "nounroll";
	cvt.s64.s32 	%rd5, %r244;
	add.s64 	%rd6, %rd1, %rd5;
	ld.global.u8 	%r97, [%rd6];
	add.s32 	%r98, %r245, %r97;
	shl.b32 	%r99, %r98, 2;
	mov.u32 	%r100, _ZZ22computeHistogramKernelPKhPjiiiE10sharedHist;
	add.s32 	%r101, %r100, %r99;
	atom.shared.add.u32 	%r102, [%r101], 1;
	ld.global.u8 	%r103, [%rd6+1];
	add.s32 	%r104, %r246, %r103;
	shl.b32 	%r105, %r104, 2;
	add.s32 	%r106, %r100, %r105;
	atom.shared.add.u32 	%r107, [%r106], 1;
	ld.global.u8 	%r108, [%rd6+2];
	add.s32 	%r109, %r247, %r108;
	shl.b32 	%r110, %r109, 2;
	add.s32 	%r111, %r100, %r110;
	atom.shared.add.u32 	%r112, [%r111], 1;
	ld.global.u8 	%r113, [%rd6+3];
	add.s32 	%r114, %r248, %r113;
	shl.b32 	%r115, %r114, 2;
	add.s32 	%r116, %r100, %r115;
	atom.shared.add.u32 	%r117, [%r116], 1;
	ld.global.u8 	%r118, [%rd6+4];
	add.s32 	%r119, %r249, %r118;
	shl.b32 	%r120, %r119, 2;
	add.s32 	%r121, %r100, %r120;
	atom.shared.add.u32 	%r122, [%r121], 1;
	ld.global.u8 	%r123, [%rd6+5];
	add.s32 	%r124, %r250, %r123;
	shl.b32 	%r125, %r124, 2;
	add.s32 	%r126, %r100, %r125;
	atom.shared.add.u32 	%r127, [%r126], 1;
	ld.global.u8 	%r128, [%rd6+6];
	add.s32 	%r129, %r251, %r128;
	shl.b32 	%r130, %r129, 2;
	add.s32 	%r131, %r100, %r130;
	atom.shared.add.u32 	%r132, [%r131], 1;
	ld.global.u8 	%r133, [%rd6+7];
	add.s32 	%r134, %r252, %r133;
	shl.b32 	%r135, %r134, 2;
	add.s32 	%r136, %r100, %r135;
	atom.shared.add.u32 	%r137, [%r136], 1;
	ld.global.u8 	%r138, [%rd6+8];
	add.s32 	%r139, %r253, %r138;
	shl.b32 	%r140, %r139, 2;
	add.s32 	%r141, %r100, %r140;
	atom.shared.add.u32 	%r142, [%r141], 1;
	ld.global.u8 	%r143, [%rd6+9];
	add.s32 	%r144, %r254, %r143;
	shl.b32 	%r145, %r144, 2;
	add.s32 	%r146, %r100, %r145;
	atom.shared.add.u32 	%r147, [%r146], 1;
	ld.global.u8 	%r148, [%rd6+10];
	add.s32 	%r149, %r255, %r148;
	shl.b32 	%r150, %r149, 2;
	add.s32 	%r151, %r100, %r150;
	atom.shared.add.u32 	%r152, [%r151], 1;
	ld.global.u8 	%r153, [%rd6+11];
	add.s32 	%r154, %r256, %r153;
	shl.b32 	%r155, %r154, 2;
	add.s32 	%r156, %r100, %r155;
	atom.shared.add.u32 	%r157, [%r156], 1;
	ld.global.u8 	%r158, [%rd6+12];
	add.s32 	%r159, %r257, %r158;
	shl.b32 	%r160, %r159, 2;
	add.s32 	%r161, %r100, %r160;
	atom.shared.add.u32 	%r162, [%r161], 1;
	ld.global.u8 	%r163, [%rd6+13];
	add.s32 	%r164, %r258, %r163;
	shl.b32 	%r165, %r164, 2;
	add.s32 	%r166, %r100, %r165;
	atom.shared.add.u32 	%r167, [%r166], 1;
	ld.global.u8 	%r168, [%rd6+14];
	add.s32 	%r169, %r259, %r168;
	shl.b32 	%r170, %r169, 2;
	add.s32 	%r171, %r100, %r170;
	atom.shared.add.u32 	%r172, [%r171], 1;
	ld.global.u8 	%r173, [%rd6+15];
	add.s32 	%r174, %r260, %r173;
	shl.b32 	%r175, %r174, 2;
	add.s32 	%r176, %r100, %r175;
	atom.shared.add.u32 	%r177, [%r176], 1;
	add.s32 	%r261, %r261, 16;
	add.s32 	%r260, %r260, 4096;
	add.s32 	%r259, %r259, 4096;
	add.s32 	%r258, %r258, 4096;
	add.s32 	%r257, %r257, 4096;
	add.s32 	%r256, %r256, 4096;
	add.s32 	%r255, %r255, 4096;
	add.s32 	%r254, %r254, 4096;
	add.s32 	%r253, %r253, 4096;
	add.s32 	%r252, %r252, 4096;
	add.s32 	%r251, %r251, 4096;
	add.s32 	%r250, %r250, 4096;
	add.s32 	%r249, %r249, 4096;
	add.s32 	%r248, %r248, 4096;
	add.s32 	%r247, %r247, 4096;
	add.s32 	%r246, %r246, 4096;
	add.s32 	%r245, %r245, 4096;
	add.s32 	%r244, %r244, 16;
	setp.ne.s32 	%p8, %r261, 0;
	@%p8 bra 	$L__BB0_7;
$L__BB0_8:
	setp.eq.s32 	%p9, %r10, 0;
	@%p9 bra 	$L__BB0_17;
	and.b32  	%r50, %r69, 7;
	setp.lt.u32 	%p10, %r10, 8;
	@%p10 bra 	$L__BB0_11;
	add.s32 	%r178, %r263, %r9;
	cvt.s64.s32 	%rd7, %r178;
	add.s64 	%rd8, %rd1, %rd7;
	ld.global.u8 	%rs1, [%rd8];
	mul.wide.u16 	%r179, %rs1, 4;
	shl.b32 	%r180, %r263, 10;
	or.b32  	%r181, %r180, %r179;
	mov.u32 	%r182, _ZZ22computeHistogramKernelPKhPjiiiE10sharedHist;
	add.s32 	%r183, %r182, %r181;
	atom.shared.add.u32 	%r184, [%r183], 1;
	ld.global.u8 	%rs2, [%rd8+1];
	mul.wide.u16 	%r185, %rs2, 4;
	add.s32 	%r186, %r180, %r185;
	add.s32 	%r187, %r186, %r182;
	atom.shared.add.u32 	%r188, [%r187+1024], 1;
	ld.global.u8 	%rs3, [%rd8+2];
	mul.wide.u16 	%r189, %rs3, 4;
	add.s32 	%r190, %r180, %r189;
	add.s32 	%r191, %r190, %r182;
	atom.shared.add.u32 	%r192, [%r191+2048], 1;
	ld.global.u8 	%rs4, [%rd8+3];
	mul.wide.u16 	%r193, %rs4, 4;
	add.s32 	%r194, %r180, %r193;
	add.s32 	%r195, %r194, %r182;
	atom.shared.add.u32 	%r196, [%r195+3072], 1;
	ld.global.u8 	%rs5, [%rd8+4];
	mul.wide.u16 	%r197, %rs5, 4;
	add.s32 	%r198, %r180, %r197;
	add.s32 	%r199, %r198, %r182;
	atom.shared.add.u32 	%r200, [%r199+4096], 1;
	ld.global.u8 	%rs6, [%rd8+5];
	mul.wide.u16 	%r201, %rs6, 4;
	add.s32 	%r202, %r180, %r201;
	add.s32 	%r203, %r202, %r182;
	atom.shared.add.u32 	%r204, [%r203+5120], 1;
	ld.global.u8 	%rs7, [%rd8+6];
	mul.wide.u16 	%r205, %rs7, 4;
	add.s32 	%r206, %r180, %r205;
	add.s32 	%r207, %r206, %r182;
	atom.shared.add.u32 	%r208, [%r207+6144], 1;
	ld.global.u8 	%rs8, [%rd8+7];
	mul.wide.u16 	%r209, %rs8, 4;
	add.s32 	%r210, %r180, %r209;
	add.s32 	%r211, %r210, %r182;
	atom.shared.add.u32 	%r212, [%r211+7168], 1;
	add.s32 	%r263, %r263, 8;
$L__BB0_11:
	setp.eq.s32 	%p11, %r50, 0;
	@%p11 bra 	$L__BB0_17;
	and.b32  	%r53, %r69, 3;
	setp.lt.u32 	%p12, %r50, 4;
	@%p12 bra 	$L__BB0_14;
	add.s32 	%r213, %r263, %r9;
	cvt.s64.s32 	%rd9, %r213;
	add.s64 	%rd10, %rd1, %rd9;
	ld.global.u8 	%rs9, [%rd10];
	mul.wide.u16 	%r214, %rs9, 4;
	shl.b32 	%r215, %r263, 10;
	or.b32  	%r216, %r215, %r214;
	mov.u32 	%r217, _ZZ22computeHistogramKernelPKhPjiiiE10sharedHist;
	add.s32 	%r218, %r217, %r216;
	atom.shared.add.u32 	%r219, [%r218], 1;
	ld.global.u8 	%rs10, [%rd10+1];
	mul.wide.u16 	%r220, %rs10, 4;
	add.s32 	%r221, %r215, %r220;
	add.s32 	%r222, %r221, %r217;
	atom.shared.add.u32 	%r223, [%r222+1024], 1;
	ld.global.u8 	%rs11, [%rd10+2];
	mul.wide.u16 	%r224, %rs11, 4;
	add.s32 	%r225, %r215, %r224;
	add.s32 	%r226, %r225, %r217;
	atom.shared.add.u32 	%r227, [%r226+2048], 1;
	ld.global.u8 	%rs12, [%rd10+3];
	mul.wide.u16 	%r228, %rs12, 4;
	add.s32 	%r229, %r215, %r228;
	add.s32 	%r230, %r229, %r217;
	atom.shared.add.u32 	%r231, [%r230+3072], 1;
	add.s32 	%r263, %r263, 4;
$L__BB0_14:
	setp.eq.s32 	%p13, %r53, 0;
	@%p13 bra 	$L__BB0_17;
	shl.b32 	%r267, %r263, 8;
	add.s32 	%r266, %r263, %r9;
	neg.s32 	%r265, %r53;
$L__BB0_16:
	.pragma "nounroll";
	cvt.s64.s32 	%rd11, %r266;
	add.s64 	%rd12, %rd1, %rd11;
	ld.global.u8 	%r232, [%rd12];
	add.s32 	%r233, %r267, %r232;
	shl.b32 	%r234, %r233, 2;
	mov.u32 	%r235, _ZZ22computeHistogramKernelPKhPjiiiE10sharedHist;
	add.s32 	%r236, %r235, %r234;
	atom.shared.add.u32 	%r237, [%r236], 1;
	add.s32 	%r267, %r267, 256;
	add.s32 	%r266, %r266, 1;
	add.s32 	%r265, %r265, 1;
	setp.ne.s32 	%p14, %r265, 0;
	@%p14 bra 	$L__BB0_16;
$L__BB0_17:
	setp.ge.s32 	%p15, %r268, %r2;
	bar.sync 	0;
	@%p15 bra 	$L__BB0_20;
	cvta.to.global.u64 	%rd2, %rd3;
	mov.u32 	%r239, _ZZ22computeHistogramKernelPKhPjiiiE10sharedHist;
$L__BB0_19:
	mul.wide.s32 	%rd13, %r268, 4;
	add.s64 	%rd14, %rd2, %rd13;
	shl.b32 	%r238, %r268, 2;
	add.s32 	%r240, %r239, %r238;
	ld.shared.u32 	%r241, [%r240];
	atom.global.add.u32 	%r242, [%rd14], %r241;
	add.s32 	%r268, %r268, %r6;
	setp.lt.s32 	%p16, %r268, %r2;
	@%p16 bra 	$L__BB0_19;
$L__BB0_20:
	ret;

}
	// .globl	_Z17computeMeanKernelPKhPfS0_iii
.visible .entry _Z17computeMeanKernelPKhPfS0_iii(
	.param .u64 .ptr .align 1 _Z17computeMeanKernelPKhPfS0_iii_param_0,
	.param .u64 .ptr .align 1 _Z17computeMeanKernelPKhPfS0_iii_param_1,
	.param .u64 .ptr .align 1 _Z17computeMeanKernelPKhPfS0_iii_param_2,
	.param .u32 _Z17computeMeanKernelPKhPfS0_iii_param_3,
	.param .u32 _Z17computeMeanKernelPKhPfS0_iii_param_4,
	.param .u32 _Z17computeMeanKernelPKhPfS0_iii_param_5
)
{
	.reg .pred 	%p<18>;
	.reg .b16 	%rs<31>;
	.reg .b32 	%r<73>;
	.reg .b32 	%f<61>;
	.reg .b64 	%rd<21>;
	// demoted variable
	.shared .align 4 .b8 _ZZ17computeMeanKernelPKhPfS0_iiiE9sharedSum[12];
	// demoted variable
	.shared .align 4 .u32 _ZZ17computeMeanKernelPKhPfS0_iiiE11sharedCount;
	ld.param.u64 	%rd4, [_Z17computeMeanKernelPKhPfS0_iii_param_0];
	ld.param.u64 	%rd5, [_Z17computeMeanKernelPKhPfS0_iii_param_1];
	ld.param.u64 	%rd3, [_Z17computeMeanKernelPKhPfS0_iii_param_2];
	ld.param.u32 	%r32, [_Z17computeMeanKernelPKhPfS0_iii_param_3];
	ld.param.u32 	%r33, [_Z17computeMeanKernelPKhPfS0_iii_param_4];
	ld.param.u32 	%r34, [_Z17computeMeanKernelPKhPfS0_iii_param_5];
	cvta.to.global.u64 	%rd1, %rd4;
	cvta.to.global.u64 	%rd2, %rd5;
	mov.u32 	%r1, %tid.x;
	setp.ge.s32 	%p1, %r1, %r34;
	shl.b32 	%r35, %r1, 2;
	mov.u32 	%r36, _ZZ17computeMeanKernelPKhPfS0_iiiE9sharedSum;
	add.s32 	%r2, %r36, %r35;
	@%p1 bra 	$L__BB1_2;
	mov.b32 	%r37, 0;
	st.shared.u32 	[%r2], %r37;
$L__BB1_2:
	setp.ne.s32 	%p2, %r1, 0;
	@%p2 bra 	$L__BB1_4;
	mov.b32 	%r38, 0;
	st.shared.u32 	[_ZZ17computeMeanKernelPKhPfS0_iiiE11sharedCount], %r38;
$L__BB1_4:
	bar.sync 	0;
	mov.u32 	%r39, %ctaid.x;
	mov.u32 	%r40, %ntid.x;
	mad.lo.s32 	%r3, %r39, %r40, %r1;
	mov.u32 	%r41, %ctaid.y;
	mov.u32 	%r42, %ntid.y;
	mov.u32 	%r43, %tid.y;
	mad.lo.s32 	%r44, %r41, %r42, %r43;
	setp.ge.s32 	%p3, %r3, %r32;
	setp.ge.s32 	%p4, %r44, %r33;
	or.pred  	%p5, %p3, %p4;
	@%p5 bra 	$L__BB1_20;
	mad.lo.s32 	%r5, %r32, %r44, %r3;
	cvt.s64.s32 	%rd6, %r5;
	cvta.to.global.u64 	%rd7, %rd3;
	add.s64 	%rd8, %rd7, %rd6;
	ld.global.u8 	%rs1, [%rd8];
	setp.lt.u16 	%p6, %rs1, 129;
	@%p6 bra 	$L__BB1_20;
	setp.lt.s32 	%p7, %r34, 1;
	@%p7 bra 	$L__BB1_19;
	mul.lo.s32 	%r6, %r5, %r34;
	and.b32  	%r7, %r34, 15;
	setp.lt.u32 	%p8, %r34, 16;
	mov.b32 	%r68, 0;
	@%p8 bra 	$L__BB1_10;
	and.b32  	%r68, %r34, 2147483632;
	add.s32 	%r64, %r36, 32;
	neg.s32 	%r65, %r68;
	mov.u32 	%r66, %r6;
$L__BB1_9:
	.pragma "nounroll";
	cvt.s64.s32 	%rd9, %r66;
	add.s64 	%rd10, %rd1, %rd9;
	ld.global.u8 	%rs2, [%rd10];
	cvt.rn.f32.u16 	%f1, %rs2;
	atom.shared.add.f32 	%f2, [%r64+-32], %f1;
	ld.global.u8 	%rs3, [%rd10+1];
	cvt.rn.f32.u16 	%f3, %rs3;
	atom.shared.add.f32 	%f4, [%r64+-28], %f3;
	ld.global.u8 	%rs4, [%rd10+2];
	cvt.rn.f32.u16 	%f5, %rs4;
	atom.shared.add.f32 	%f6, [%r64+-24], %f5;
	ld.global.u8 	%rs5, [%rd10+3];
	cvt.rn.f32.u16 	%f7, %rs5;
	atom.shared.add.f32 	%f8, [%r64+-20], %f7;
	ld.global.u8 	%rs6, [%rd10+4];
	cvt.rn.f32.u16 	%f9, %rs6;
	atom.shared.add.f32 	%f10, [%r64+-16], %f9;
	ld.global.u8 	%rs7, [%rd10+5];
	cvt.rn.f32.u16 	%f11, %rs7;
	atom.shared.add.f32 	%f12, [%r64+-12], %f11;
	ld.global.u8 	%rs8, [%rd10+6];
	cvt.rn.f32.u16 	%f13, %rs8;
	atom.shared.add.f32 	%f14, [%r64+-8], %f13;
	ld.global.u8 	%rs9, [%rd10+7];
	cvt.rn.f32.u16 	%f15, %rs9;
	atom.shared.add.f32 	%f16, [%r64+-4], %f15;
	ld.global.u8 	%rs10, [%rd10+8];
	cvt.rn.f32.u16 	%f17, %rs10;
	atom.shared.add.f32 	%f18, [%r64], %f17;
	ld.global.u8 	%rs11, [%rd10+9];
	cvt.rn.f32.u16 	%f19, %rs11;
	atom.shared.add.f32 	%f20, [%r64+4], %f19;
	ld.global.u8 	%rs12, [%rd10+10];
	cvt.rn.f32.u16 	%f21, %rs12;
	atom.shared.add.f32 	%f22, [%r64+8], %f21;
	ld.global.u8 	%rs13, [%rd10+11];
	cvt.rn.f32.u16 	%f23, %rs13;
	atom.shared.add.f32 	%f24, [%r64+12], %f23;
	ld.global.u8 	%rs14, [%rd10+12];
	cvt.rn.f32.u16 	%f25, %rs14;
	atom.shared.add.f32 	%f26, [%r64+16], %f25;
	ld.global.u8 	%rs15, [%rd10+13];
	cvt.rn.f32.u16 	%f27, %rs15;
	atom.shared.add.f32 	%f28, [%r64+20], %f27;
	ld.global.u8 	%rs16, [%rd10+14];
	cvt.rn.f32.u16 	%f29, %rs16;
	atom.shared.add.f32 	%f30, [%r64+24], %f29;
	ld.global.u8 	%rs17, [%rd10+15];
	cvt.rn.f32.u16 	%f31, %rs17;
	atom.shared.add.f32 	%f32, [%r64+28], %f31;
	add.s32 	%r66, %r66, 16;
	add.s32 	%r65, %r65, 16;
	add.s32 	%r64, %r64, 64;
	setp.ne.s32 	%p9, %r65, 0;
	@%p9 bra 	$L__BB1_9;
$L__BB1_10:
	setp.eq.s32 	%p10, %r7, 0;
	@%p10 bra 	$L__BB1_19;
	and.b32  	%r17, %r34, 7;
	setp.lt.u32 	%p11, %r7, 8;
	@%p11 bra 	$L__BB1_13;
	shl.b32 	%r48, %r68, 2;
	add.s32 	%r50, %r36, %r48;
	add.s32 	%r51, %r68, %r6;
	cvt.s64.s32 	%rd11, %r51;
	add.s64 	%rd12, %rd1, %rd11;
	ld.global.u8 	%rs18, [%rd12];
	cvt.rn.f32.u16 	%f33, %rs18;
	atom.shared.add.f32 	%f34, [%r50], %f33;
	ld.global.u8 	%rs19, [%rd12+1];
	cvt.rn.f32.u16 	%f35, %rs19;
	atom.shared.add.f32 	%f36, [%r50+4], %f35;
	ld.global.u8 	%rs20, [%rd12+2];
	cvt.rn.f32.u16 	%f37, %rs20;
	atom.shared.add.f32 	%f38, [%r50+8], %f37;
	ld.global.u8 	%rs21, [%rd12+3];
	cvt.rn.f32.u16 	%f39, %rs21;
	atom.shared.add.f32 	%f40, [%r50+12], %f39;
	ld.global.u8 	%rs22, [%rd12+4];
	cvt.rn.f32.u16 	%f41, %rs22;
	atom.shared.add.f32 	%f42, [%r50+16], %f41;
	ld.global.u8 	%rs23, [%rd12+5];
	cvt.rn.f32.u16 	%f43, %rs23;
	atom.shared.add.f32 	%f44, [%r50+20], %f43;
	ld.global.u8 	%rs24, [%rd12+6];
	cvt.rn.f32.u16 	%f45, %rs24;
	atom.shared.add.f32 	%f46, [%r50+24], %f45;
	ld.global.u8 	%rs25, [%rd12+7];
	cvt.rn.f32.u16 	%f47, %rs25;
	atom.shared.add.f32 	%f48, [%r50+28], %f47;
	add.s32 	%r68, %r68, 8;
$L__BB1_13:
	setp.eq.s32 	%p12, %r17, 0;
	@%p12 bra 	$L__BB1_19;
	and.b32  	%r20, %r34, 3;
	setp.lt.u32 	%p13, %r17, 4;
	@%p13 bra 	$L__BB1_16;
	shl.b32 	%r52, %r68, 2;
	add.s32 	%r54, %r36, %r52;
	add.s32 	%r55, %r68, %r6;
	cvt.s64.s32 	%rd13, %r55;
	add.s64 	%rd14, %rd1, %rd13;
	ld.global.u8 	%rs26, [%rd14];
	cvt.rn.f32.u16 	%f49, %rs26;
	atom.shared.add.f32 	%f50, [%r54], %f49;
	ld.global.u8 	%rs27, [%rd14+1];
	cvt.rn.f32.u16 	%f51, %rs27;
	atom.shared.add.f32 	%f52, [%r54+4], %f51;
	ld.global.u8 	%rs28, [%rd14+2];
	cvt.rn.f32.u16 	%f53, %rs28;
	atom.shared.add.f32 	%f54, [%r54+8], %f53;
	ld.global.u8 	%rs29, [%rd14+3];
	cvt.rn.f32.u16 	%f55, %rs29;
	atom.shared.add.f32 	%f56, [%r54+12], %f55;
	add.s32 	%r68, %r68, 4;
$L__BB1_16:
	setp.eq.s32 	%p14, %r20, 0;
	@%p14 bra 	$L__BB1_19;
	shl.b32 	%r56, %r68, 2;
	add.s32 	%r72, %r36, %r56;
	add.s32 	%r71, %r68, %r6;
	neg.s32 	%r70, %r20;
$L__BB1_18:
	.pragma "nounroll";
	cvt.s64.s32 	%rd15, %r71;
	add.s64 	%rd16, %rd1, %rd15;
	ld.global.u8 	%rs30, [%rd16];
	cvt.rn.f32.u16 	%f57, %rs30;
	atom.shared.add.f32 	%f58, [%r72], %f57;
	add.s32 	%r72, %r72, 4;
	add.s32 	%r71, %r71, 1;
	add.s32 	%r70, %r70, 1;
	setp.ne.s32 	%p15, %r70, 0;
	@%p15 bra 	$L__BB1_18;
$L__BB1_19:
	atom.shared.add.u32 	%r58, [_ZZ17computeMeanKernelPKhPfS0_iiiE11sharedCount], 1;
$L__BB1_20:
	setp.ge.s32 	%p16, %r1, %r34;
	bar.sync 	0;
	@%p16 bra 	$L__BB1_22;
	mul.wide.u32 	%rd17, %r1, 4;
	add.s64 	%rd18, %rd2, %rd17;
	ld.shared.f32 	%f59, [%r2];
	atom.global.add.f32 	%f60, [%rd18], %f59;
$L__BB1_22:
	setp.ne.s32 	%p17, %r1, 0;
	@%p17 bra 	$L__BB1_24;
	mul.wide.s32 	%rd19, %r34, 4;
	add.s64 	%rd20, %rd2, %rd19;
	ld.shared.u32 	%r62, [_ZZ17computeMeanKernelPKhPfS0_iiiE11sharedCount];
	atom.global.add.u32 	%r63, [%rd20], %r62;
$L__BB1_24:
	ret;

}
	// .globl	_Z15applyGainKernelPKhPhPKfiii
.visible .entry _Z15applyGainKernelPKhPhPKfiii(
	.param .u64 .ptr .align 1 _Z15applyGainKernelPKhPhPKfiii_param_0,
	.param .u64 .ptr .align 1 _Z15applyGainKernelPKhPhPKfiii_param_1,
	.param .u64 .ptr .align 1 _Z15applyGainKernelPKhPhPKfiii_param_2,
	.param .u32 _Z15applyGainKernelPKhPhPKfiii_param_3,
	.param .u32 _Z15applyGainKernelPKhPhPKfiii_param_4,
	.param .u32 _Z15applyGainKernelPKhPhPKfiii_param_5
)
{
	.reg .pred 	%p<13>;
	.reg .b16 	%rs<16>;
	.reg .b32 	%r<54>;
	.reg .b32 	%f<76>;
	.reg .b64 	%rd<31>;

	ld.param.u64 	%rd9, [_Z15applyGainKernelPKhPhPKfiii_param_0];
	ld.param.u64 	%rd10, [_Z15applyGainKernelPKhPhPKfiii_param_1];
	ld.param.u64 	%rd11, [_Z15applyGainKernelPKhPhPKfiii_param_2];
	ld.param.u32 	%r17, [_Z15applyGainKernelPKhPhPKfiii_param_3];
	ld.param.u32 	%r19, [_Z15applyGainKernelPKhPhPKfiii_param_4];
	ld.param.u32 	%r18, [_Z15applyGainKernelPKhPhPKfiii_param_5];
	cvta.to.global.u64 	%rd1, %rd10;
	cvta.to.global.u64 	%rd2, %rd11;
	cvta.to.global.u64 	%rd3, %rd9;
	mov.u32 	%r21, %ctaid.x;
	mov.u32 	%r22, %ntid.x;
	mov.u32 	%r23, %tid.x;
	mad.lo.s32 	%r1, %r21, %r22, %r23;
	mov.u32 	%r24, %ctaid.y;
	mov.u32 	%r25, %ntid.y;
	mov.u32 	%r26, %tid.y;
	mad.lo.s32 	%r27, %r24, %r25, %r26;
	setp.ge.s32 	%p1, %r1, %r17;
	setp.ge.s32 	%p2, %r27, %r19;
	or.pred  	%p3, %p1, %p2;
	@%p3 bra 	$L__BB2_13;
	mad.lo.s32 	%r28, %r17, %r27, %r1;
	mul.lo.s32 	%r3, %r28, %r18;
	setp.lt.s32 	%p4, %r18, 1;
	@%p4 bra 	$L__BB2_13;
	and.b32  	%r4, %r18, 7;
	setp.lt.u32 	%p5, %r18, 8;
	mov.b32 	%r52, 0;
	@%p5 bra 	$L__BB2_5;
	and.b32  	%r52, %r18, 2147483640;
	neg.s32 	%r50, %r52;
	add.s64 	%rd4, %rd3, 3;
	add.s64 	%rd5, %rd1, 3;
	add.s64 	%rd30, %rd2, 16;
	mov.u32 	%r49, %r3;
$L__BB2_4:
	.pragma "nounroll";
	cvt.s64.s32 	%rd12, %r49;
	add.s64 	%rd13, %rd4, %rd12;
	add.s64 	%rd14, %rd5, %rd12;
	ld.global.u8 	%rs1, [%rd13+-3];
	cvt.rn.f32.u16 	%f1, %rs1;
	ld.global.f32 	%f2, [%rd30+-16];
	mul.f32 	%f3, %f2, %f1;
	max.f32 	%f4, %f3, 0f00000000;
	min.f32 	%f5, %f4, 0f437F0000;
	cvt.rzi.u32.f32 	%r30, %f5;
	st.global.u8 	[%rd14+-3], %r30;
	ld.global.u8 	%rs2, [%rd13+-2];
	cvt.rn.f32.u16 	%f6, %rs2;
	ld.global.f32 	%f7, [%rd30+-12];
	mul.f32 	%f8, %f7, %f6;
	max.f32 	%f9, %f8, 0f00000000;
	min.f32 	%f10, %f9, 0f437F0000;
	cvt.rzi.u32.f32 	%r31, %f10;
	st.global.u8 	[%rd14+-2], %r31;
	ld.global.u8 	%rs3, [%rd13+-1];
	cvt.rn.f32.u16 	%f11, %rs3;
	ld.global.f32 	%f12, [%rd30+-8];
	mul.f32 	%f13, %f12, %f11;
	max.f32 	%f14, %f13, 0f00000000;
	min.f32 	%f15, %f14, 0f437F0000;
	cvt.rzi.u32.f32 	%r32, %f15;
	st.global.u8 	[%rd14+-1], %r32;
	ld.global.u8 	%rs4, [%rd13];
	cvt.rn.f32.u16 	%f16, %rs4;
	ld.global.f32 	%f17, [%rd30+-4];
	mul.f32 	%f18, %f17, %f16;
	max.f32 	%f19, %f18, 0f00000000;
	min.f32 	%f20, %f19, 0f437F0000;
	cvt.rzi.u32.f32 	%r33, %f20;
	st.global.u8 	[%rd14], %r33;
	ld.global.u8 	%rs5, [%rd13+1];
	cvt.rn.f32.u16 	%f21, %rs5;
	ld.global.f32 	%f22, [%rd30];
	mul.f32 	%f23, %f22, %f21;
	max.f32 	%f24, %f23, 0f00000000;
	min.f32 	%f25, %f24, 0f437F0000;
	cvt.rzi.u32.f32 	%r34, %f25;
	st.global.u8 	[%rd14+1], %r34;
	ld.global.u8 	%rs6, [%rd13+2];
	cvt.rn.f32.u16 	%f26, %rs6;
	ld.global.f32 	%f27, [%rd30+4];
	mul.f32 	%f28, %f27, %f26;
	max.f32 	%f29, %f28, 0f00000000;
	min.f32 	%f30, %f29, 0f437F0000;
	cvt.rzi.u32.f32 	%r35, %f30;
	st.global.u8 	[%rd14+2], %r35;
	ld.global.u8 	%rs7, [%rd13+3];
	cvt.rn.f32.u16 	%f31, %rs7;
	ld.global.f32 	%f32, [%rd30+8];
	mul.f32 	%f33, %f32, %f31;
	max.f32 	%f34, %f33, 0f00000000;
	min.f32 	%f35, %f34, 0f437F0000;
	cvt.rzi.u32.f32 	%r36, %f35;
	st.global.u8 	[%rd14+3], %r36;
	ld.global.u8 	%rs8, [%rd13+4];
	cvt.rn.f32.u16 	%f36, %rs8;
	ld.global.f32 	%f37, [%rd30+12];
	mul.f32 	%f38, %f37, %f36;
	max.f32 	%f39, %f38, 0f00000000;
	min.f32 	%f40, %f39, 0f437F0000;
	cvt.rzi.u32.f32 	%r37, %f40;
	st.global.u8 	[%rd14+4], %r37;
	add.s32 	%r50, %r50, 8;
	add.s32 	%r49, %r49, 8;
	add.s64 	%rd30, %rd30, 32;
	setp.ne.s32 	%p6, %r50, 0;
	@%p6 bra 	$L__BB2_4;
$L__BB2_5:
	setp.eq.s32 	%p7, %r4, 0;
	@%p7 bra 	$L__BB2_13;
	and.b32  	%r12, %r18, 3;
	setp.lt.u32 	%p8, %r4, 4;
	@%p8 bra 	$L__BB2_8;
	add.s32 	%r38, %r52, %r3;
	cvt.s64.s32 	%rd15, %r38;
	add.s64 	%rd16, %rd3, %rd15;
	ld.global.u8 	%rs9, [%rd16];
	cvt.rn.f32.u16 	%f41, %rs9;
	mul.wide.u32 	%rd17, %r52, 4;
	add.s64 	%rd18, %rd2, %rd17;
	ld.global.f32 	%f42, [%rd18];
	mul.f32 	%f43, %f42, %f41;
	max.f32 	%f44, %f43, 0f00000000;
	min.f32 	%f45, %f44, 0f437F0000;
	cvt.rzi.u32.f32 	%r39, %f45;
	add.s64 	%rd19, %rd1, %rd15;
	st.global.u8 	[%rd19], %r39;
	ld.global.u8 	%rs10, [%rd16+1];
	cvt.rn.f32.u16 	%f46, %rs10;
	ld.global.f32 	%f47, [%rd18+4];
	mul.f32 	%f48, %f47, %f46;
	max.f32 	%f49, %f48, 0f00000000;
	min.f32 	%f50, %f49, 0f437F0000;
	cvt.rzi.u32.f32 	%r40, %f50;
	st.global.u8 	[%rd19+1], %r40;
	ld.global.u8 	%rs11, [%rd16+2];
	cvt.rn.f32.u16 	%f51, %rs11;
	ld.global.f32 	%f52, [%rd18+8];
	mul.f32 	%f53, %f52, %f51;
	max.f32 	%f54, %f53, 0f00000000;
	min.f32 	%f55, %f54, 0f437F0000;
	cvt.rzi.u32.f32 	%r41, %f55;
	st.global.u8 	[%rd19+2], %r41;
	ld.global.u8 	%rs12, [%rd16+3];
	cvt.rn.f32.u16 	%f56, %rs12;
	ld.global.f32 	%f57, [%rd18+12];
	mul.f32 	%f58, %f57, %f56;
	max.f32 	%f59, %f58, 0f00000000;
	min.f32 	%f60, %f59, 0f437F0000;
	cvt.rzi.u32.f32 	%r42, %f60;
	st.global.u8 	[%rd19+3], %r42;
	add.s32 	%r52, %r52, 4;
$L__BB2_8:
	setp.eq.s32 	%p9, %r12, 0;
	@%p9 bra 	$L__BB2_13;
	setp.eq.s32 	%p10, %r12, 1;
	@%p10 bra 	$L__BB2_11;
	add.s32 	%r43, %r52, %r3;
	cvt.s64.s32 	%rd20, %r43;
	add.s64 	%rd21, %rd3, %rd20;
	ld.global.u8 	%rs13, [%rd21];
	cvt.rn.f32.u16 	%f61, %rs13;
	mul.wide.u32 	%rd22, %r52, 4;
	add.s64 	%rd23, %rd2, %rd22;
	ld.global.f32 	%f62, [%rd23];
	mul.f32 	%f63, %f62, %f61;
	max.f32 	%f64, %f63, 0f00000000;
	min.f32 	%f65, %f64, 0f437F0000;
	cvt.rzi.u32.f32 	%r44, %f65;
	add.s64 	%rd24, %rd1, %rd20;
	st.global.u8 	[%rd24], %r44;
	ld.global.u8 	%rs14, [%rd21+1];
	cvt.rn.f32.u16 	%f66, %rs14;
	ld.global.f32 	%f67, [%rd23+4];
	mul.f32 	%f68, %f67, %f66;
	max.f32 	%f69, %f68, 0f00000000;
	min.f32 	%f70, %f69, 0f437F0000;
	cvt.rzi.u32.f32 	%r45, %f70;
	st.global.u8 	[%rd24+1], %r45;
	add.s32 	%r52, %r52, 2;
$L__BB2_11:
	and.b32  	%r46, %r18, 1;
	setp.eq.b32 	%p11, %r46, 1;
	not.pred 	%p12, %p11;
	@%p12 bra 	$L__BB2_13;
	add.s32 	%r47, %r52, %r3;
	cvt.s64.s32 	%rd25, %r47;
	add.s64 	%rd26, %rd3, %rd25;
	ld.global.u8 	%rs15, [%rd26];
	cvt.rn.f32.u16 	%f71, %rs15;
	mul.wide.u32 	%rd27, %r52, 4;
	add.s64 	%rd28, %rd2, %rd27;
	ld.global.f32 	%f72, [%rd28];
	mul.f32 	%f73, %f72, %f71;
	max.f32 	%f74, %f73, 0f00000000;
	min.f32 	%f75, %f74, 0f437F0000;
	cvt.rzi.u32.f32 	%r48, %f75;
	add.s64 	%rd29, %rd1, %rd25;
	st.global.u8 	[%rd29], %r48;
$L__BB2_13:
	ret;

}
	// .globl	_Z18applyGain16sKernelPKsPsPKfiii
.visible .entry _Z18applyGain16sKernelPKsPsPKfiii(
	.param .u64 .ptr .align 1 _Z18applyGain16sKernelPKsPsPKfiii_param_0,
	.param .u64 .ptr .align 1 _Z18applyGain16sKernelPKsPsPKfiii_param_1,
	.param .u64 .ptr .align 1 _Z18applyGain16sKernelPKsPsPKfiii_param_2,
	.param .u32 _Z18applyGain16sKernelPKsPsPKfiii_param_3,
	.param .u32 _Z18applyGain16sKernelPKsPsPKfiii_param_4,
	.param .u32 _Z18applyGain16sKernelPKsPsPKfiii_param_5
)
{
	.reg .pred 	%p<13>;
	.reg .b16 	%rs<16>;
	.reg .b32 	%r<54>;
	.reg .b32 	%f<76>;
	.reg .b64 	%rd<31>;

	ld.param.u64 	%rd9, [_Z18applyGain16sKernelPKsPsPKfiii_param_0];
	ld.param.u64 	%rd10, [_Z18applyGain16sKernelPKsPsPKfiii_param_1];
	ld.param.u64 	%rd11, [_Z18applyGain16sKernelPKsPsPKfiii_param_2];
	ld.param.u32 	%r17, [_Z18applyGain16sKernelPKsPsPKfiii_param_3];
	ld.param.u32 	%r19, [_Z18applyGain16sKernelPKsPsPKfiii_param_4];
	ld.param.u32 	%r18, [_Z18applyGain16sKernelPKsPsPKfiii_param_5];
	cvta.to.global.u64 	%rd1, %rd10;
	cvta.to.global.u64 	%rd2, %rd11;
	cvta.to.global.u64 	%rd3, %rd9;
	mov.u32 	%r21, %ctaid.x;
	mov.u32 	%r22, %ntid.x;
	mov.u32 	%r23, %tid.x;
	mad.lo.s32 	%r1, %r21, %r22, %r23;
	mov.u32 	%r24, %ctaid.y;
	mov.u32 	%r25, %ntid.y;
	mov.u32 	%r26, %tid.y;
	mad.lo.s32 	%r27, %r24, %r25, %r26;
	setp.ge.s32 	%p1, %r1, %r17;
	setp.ge.s32 	%p2, %r27, %r19;
	or.pred  	%p3, %p1, %p2;
	@%p3 bra 	$L__BB3_13;
	mad.lo.s32 	%r28, %r17, %r27, %r1;
	mul.lo.s32 	%r3, %r28, %r18;
	setp.lt.s32 	%p4, %r18, 1;
	@%p4 bra 	$L__BB3_13;
	and.b32  	%r4, %r18, 7;
	setp.lt.u32 	%p5, %r18, 8;
	mov.b32 	%r52, 0;
	@%p5 bra 	$L__BB3_5;
	and.b32  	%r52, %r18, 2147483640;
	neg.s32 	%r50, %r52;
	add.s64 	%rd4, %rd3, 8;
	add.s64 	%rd5, %rd1, 8;
	add.s64 	%rd30, %rd2, 16;
	mov.u32 	%r49, %r3;
$L__BB3_4:
	.pragma "nounroll";
	mul.wide.s32 	%rd12, %r49, 2;
	add.s64 	%rd13, %rd4, %rd12;
	add.s64 	%rd14, %rd5, %rd12;
	ld.global.u16 	%rs1, [%rd13+-8];
	cvt.rn.f32.s16 	%f1, %rs1;
	ld.global.f32 	%f2, [%rd30+-16];
	mul.f32 	%f3, %f2, %f1;
	max.f32 	%f4, %f3, 0fC7000000;
	min.f32 	%f5, %f4, 0f46FFFE00;
	cvt.rzi.s32.f32 	%r30, %f5;
	st.global.u16 	[%rd14+-8], %r30;
	ld.global.u16 	%rs2, [%rd13+-6];
	cvt.rn.f32.s16 	%f6, %rs2;
	ld.global.f32 	%f7, [%rd30+-12];
	mul.f32 	%f8, %f7, %f6;
	max.f32 	%f9, %f8, 0fC7000000;
	min.f32 	%f10, %f9, 0f46FFFE00;
	cvt.rzi.s32.f32 	%r31, %f10;
	st.global.u16 	[%rd14+-6], %r31;
	ld.global.u16 	%rs3, [%rd13+-4];
	cvt.rn.f32.s16 	%f11, %rs3;
	ld.global.f32 	%f12, [%rd30+-8];
	mul.f32 	%f13, %f12, %f11;
	max.f32 	%f14, %f13, 0fC7000000;
	min.f32 	%f15, %f14, 0f46FFFE00;
	cvt.rzi.s32.f32 	%r32, %f15;
	st.global.u16 	[%rd14+-4], %r32;
	ld.global.u16 	%rs4, [%rd13+-2];
	cvt.rn.f32.s16 	%f16, %rs4;
	ld.global.f32 	%f17, [%rd30+-4];
	mul.f32 	%f18, %f17, %f16;
	max.f32 	%f19, %f18, 0fC7000000;
	min.f32 	%f20, %f19, 0f46FFFE00;
	cvt.rzi.s32.f32 	%r33, %f20;
	st.global.u16 	[%rd14+-2], %r33;
	ld.global.u16 	%rs5, [%rd13];
	cvt.rn.f32.s16 	%f21, %rs5;
	ld.global.f32 	%f22, [%rd30];
	mul.f32 	%f23, %f22, %f21;
	max.f32 	%f24, %f23, 0fC7000000;
	min.f32 	%f25, %f24, 0f46FFFE00;
	cvt.rzi.s32.f32 	%r34, %f25;
	st.global.u16 	[%rd14], %r34;
	ld.global.u16 	%rs6, [%rd13+2];
	cvt.rn.f32.s16 	%f26, %rs6;
	ld.global.f32 	%f27, [%rd30+4];
	mul.f32 	%f28, %f27, %f26;
	max.f32 	%f29, %f28, 0fC7000000;
	min.f32 	%f30, %f29, 0f46FFFE00;
	cvt.rzi.s32.f32 	%r35, %f30;
	st.global.u16 	[%rd14+2], %r35;
	ld.global.u16 	%rs7, [%rd13+4];
	cvt.rn.f32.s16 	%f31, %rs7;
	ld.global.f32 	%f32, [%rd30+8];
	mul.f32 	%f33, %f32, %f31;
	max.f32 	%f34, %f33, 0fC7000000;
	min.f32 	%f35, %f34, 0f46FFFE00;
	cvt.rzi.s32.f32 	%r36, %f35;
	st.global.u16 	[%rd14+4], %r36;
	ld.global.u16 	%rs8, [%rd13+6];
	cvt.rn.f32.s16 	%f36, %rs8;
	ld.global.f32 	%f37, [%rd30+12];
	mul.f32 	%f38, %f37, %f36;
	max.f32 	%f39, %f38, 0fC7000000;
	min.f32 	%f40, %f39, 0f46FFFE00;
	cvt.rzi.s32.f32 	%r37, %f40;
	st.global.u16 	[%rd14+6], %r37;
	add.s32 	%r50, %r50, 8;
	add.s32 	%r49, %r49, 8;
	add.s64 	%rd30, %rd30, 32;
	setp.ne.s32 	%p6, %r50, 0;
	@%p6 bra 	$L__BB3_4;
$L__BB3_5:
	setp.eq.s32 	%p7, %r4, 0;
	@%p7 bra 	$L__BB3_13;
	and.b32  	%r12, %r18, 3;
	setp.lt.u32 	%p8, %r4, 4;
	@%p8 bra 	$L__BB3_8;
	add.s32 	%r38, %r52, %r3;
	mul.wide.s32 	%rd15, %r38, 2;
	add.s64 	%rd16, %rd3, %rd15;
	ld.global.u16 	%rs9, [%rd16];
	cvt.rn.f32.s16 	%f41, %rs9;
	mul.wide.u32 	%rd17, %r52, 4;
	add.s64 	%rd18, %rd2, %rd17;
	ld.global.f32 	%f42, [%rd18];
	mul.f32 	%f43, %f42, %f41;
	max.f32 	%f44, %f43, 0fC7000000;
	min.f32 	%f45, %f44, 0f46FFFE00;
	cvt.rzi.s32.f32 	%r39, %f45;
	add.s64 	%rd19, %rd1, %rd15;
	st.global.u16 	[%rd19], %r39;
	ld.global.u16 	%rs10, [%rd16+2];
	cvt.rn.f32.s16 	%f46, %rs10;
	ld.global.f32 	%f47, [%rd18+4];
	mul.f32 	%f48, %f47, %f46;
	max.f32 	%f49, %f48, 0fC7000000;
	min.f32 	%f50, %f49, 0f46FFFE00;
	cvt.rzi.s32.f32 	%r40, %f50;
	st.global.u16 	[%rd19+2], %r40;
	ld.global.u16 	%rs11, [%rd16+4];
	cvt.rn.f32.s16 	%f51, %rs11;
	ld.global.f32 	%f52, [%rd18+8];
	mul.f32 	%f53, %f52, %f51;
	max.f32 	%f54, %f53, 0fC7000000;
	min.f32 	%f55, %f54, 0f46FFFE00;
	cvt.rzi.s32.f32 	%r41, %f55;
	st.global.u16 	[%rd19+4], %r41;
	ld.global.u16 	%rs12, [%rd16+6];
	cvt.rn.f32.s16 	%f56, %rs12;
	ld.global.f32 	%f57, [%rd18+12];
	mul.f32 	%f58, %f57, %f56;
	max.f32 	%f59, %f58, 0fC7000000;
	min.f32 	%f60, %f59, 0f46FFFE00;
	cvt.rzi.s32.f32 	%r42, %f60;
	st.global.u16 	[%rd19+6], %r42;
	add.s32 	%r52, %r52, 4;
$L__BB3_8:
	setp.eq.s32 	%p9, %r12, 0;
	@%p9 bra 	$L__BB3_13;
	setp.eq.s32 	%p10, %r12, 1;
	@%p10 bra 	$L__BB3_11;
	add.s32 	%r43, %r52, %r3;
	mul.wide.s32 	%rd20, %r43, 2;
	add.s64 	%rd21, %rd3, %rd20;
	ld.global.u16 	%rs13, [%rd21];
	cvt.rn.f32.s16 	%f61, %rs13;
	mul.wide.u32 	%rd22, %r52, 4;
	add.s64 	%rd23, %rd2, %rd22;
	ld.global.f32 	%f62, [%rd23];
	mul.f32 	%f63, %f62, %f61;
	max.f32 	%f64, %f63, 0fC7000000;
	min.f32 	%f65, %f64, 0f46FFFE00;
	cvt.rzi.s32.f32 	%r44, %f65;
	add.s64 	%rd24, %rd1, %rd20;
	st.global.u16 	[%rd24], %r44;
	ld.global.u16 	%rs14, [%rd21+2];
	cvt.rn.f32.s16 	%f66, %rs14;
	ld.global.f32 	%f67, [%rd23+4];
	mul.f32 	%f68, %f67, %f66;
	max.f32 	%f69, %f68, 0fC7000000;
	min.f32 	%f70, %f69, 0f46FFFE00;
	cvt.rzi.s32.f32 	%r45, %f70;
	st.global.u16 	[%rd24+2], %r45;
	add.s32 	%r52, %r52, 2;
$L__BB3_11:
	and.b32  	%r46, %r18, 1;
	setp.eq.b32 	%p11, %r46, 1;
	not.pred 	%p12, %p11;
	@%p12 bra 	$L__BB3_13;
	add.s32 	%r47, %r52, %r3;
	mul.wide.s32 	%rd25, %r47, 2;
	add.s64 	%rd26, %rd3, %rd25;
	ld.global.u16 	%rs15, [%rd26];
	cvt.rn.f32.s16 	%f71, %rs15;
	mul.wide.u32 	%rd27, %r52, 4;
	add.s64 	%rd28, %rd2, %rd27;
	ld.global.f32 	%f72, [%rd28];
	mul.f32 	%f73, %f72, %f71;
	max.f32 	%f74, %f73, 0fC7000000;
	min.f32 	%f75, %f74, 0f46FFFE00;
	cvt.rzi.s32.f32 	%r48, %f75;
	add.s64 	%rd29, %rd1, %rd25;
	st.global.u16 	[%rd29], %r48;
$L__BB3_13:
	ret;

}
	// .globl	_Z24computeOverlapGainKernelPKhS0_S0_Pfiii
.visible .entry _Z24computeOverlapGainKernelPKhS0_S0_Pfiii(
	.param .u64 .ptr .align 1 _Z24computeOverlapGainKernelPKhS0_S0_Pfiii_param_0,
	.param .u64 .ptr .align 1 _Z24computeOverlapGainKernelPKhS0_S0_Pfiii_param_1,
	.param .u64 .ptr .align 1 _Z24computeOverlapGainKernelPKhS0_S0_Pfiii_param_2,
	.param .u64 .ptr .align 1 _Z24computeOverlapGainKernelPKhS0_S0_Pfiii_param_3,
	.param .u32 _Z24computeOverlapGainKernelPKhS0_S0_Pfiii_param_4,
	.param .u32 _Z24computeOverlapGainKernelPKhS0_S0_Pfiii_param_5,
	.param .u32 _Z24computeOverlapGainKernelPKhS0_S0_Pfiii_param_6
)
{
	.reg .pred 	%p<18>;
	.reg .b16 	%rs<32>;
	.reg .b32 	%r<75>;
	.reg .b32 	%f<65>;
	.reg .b64 	%rd<28>;
	// demoted variable
	.shared .align 4 .b8 _ZZ24computeOverlapGainKernelPKhS0_S0_PfiiiE10sharedSum1[12];
	// demoted variable
	.shared .align 4 .b8 _ZZ24computeOverlapGainKernelPKhS0_S0_PfiiiE10sharedSum2[12];
	// demoted variable
	.shared .align 4 .u32 _ZZ24computeOverlapGainKernelPKhS0_S0_PfiiiE11sharedCount;
	ld.param.u64 	%rd6, [_Z24computeOverlapGainKernelPKhS0_S0_Pfiii_param_0];
	ld.param.u64 	%rd7, [_Z24computeOverlapGainKernelPKhS0_S0_Pfiii_param_1];
	ld.param.u64 	%rd5, [_Z24computeOverlapGainKernelPKhS0_S0_Pfiii_param_2];
	ld.param.u64 	%rd8, [_Z24computeOverlapGainKernelPKhS0_S0_Pfiii_param_3];
	ld.param.u32 	%r25, [_Z24computeOverlapGainKernelPKhS0_S0_Pfiii_param_4];
	ld.param.u32 	%r26, [_Z24computeOverlapGainKernelPKhS0_S0_Pfiii_param_5];
	ld.param.u32 	%r27, [_Z24computeOverlapGainKernelPKhS0_S0_Pfiii_param_6];
	cvta.to.global.u64 	%rd1, %rd7;
	cvta.to.global.u64 	%rd2, %rd6;
	cvta.to.global.u64 	%rd3, %rd8;
	mov.u32 	%r1, %tid.x;
	setp.ge.s32 	%p1, %r1, %r27;
	shl.b32 	%r28, %r1, 2;
	mov.u32 	%r29, _ZZ24computeOverlapGainKernelPKhS0_S0_PfiiiE10sharedSum1;
	add.s32 	%r2, %r29, %r28;
	mov.u32 	%r30, _ZZ24computeOverlapGainKernelPKhS0_S0_PfiiiE10sharedSum2;
	add.s32 	%r3, %r30, %r28;
	@%p1 bra 	$L__BB4_2;
	mov.b32 	%r31, 0;
	st.shared.u32 	[%r2], %r31;
	st.shared.u32 	[%r3], %r31;
$L__BB4_2:
	setp.ne.s32 	%p2, %r1, 0;
	@%p2 bra 	$L__BB4_4;
	mov.b32 	%r32, 0;
	st.shared.u32 	[_ZZ24computeOverlapGainKernelPKhS0_S0_PfiiiE11sharedCount], %r32;
$L__BB4_4:
	bar.sync 	0;
	mov.u32 	%r33, %ctaid.x;
	mov.u32 	%r34, %ntid.x;
	mad.lo.s32 	%r4, %r33, %r34, %r1;
	mov.u32 	%r35, %ctaid.y;
	mov.u32 	%r36, %ntid.y;
	mov.u32 	%r37, %tid.y;
	mad.lo.s32 	%r38, %r35, %r36, %r37;
	setp.ge.s32 	%p3, %r4, %r25;
	setp.ge.s32 	%p4, %r38, %r26;
	or.pred  	%p5, %p3, %p4;
	@%p5 bra 	$L__BB4_19;
	mad.lo.s32 	%r6, %r25, %r38, %r4;
	cvt.s64.s32 	%rd9, %r6;
	cvta.to.global.u64 	%rd10, %rd5;
	add.s64 	%rd11, %rd10, %rd9;
	ld.global.u8 	%rs1, [%rd11];
	setp.lt.u16 	%p6, %rs1, 129;
	@%p6 bra 	$L__BB4_19;
	setp.lt.s32 	%p7, %r27, 1;
	@%p7 bra 	$L__BB4_18;
	mul.lo.s32 	%r7, %r6, %r27;
	and.b32  	%r8, %r27, 7;
	setp.lt.u32 	%p8, %r27, 8;
	mov.b32 	%r73, 0;
	@%p8 bra 	$L__BB4_10;
	and.b32  	%r73, %r27, 2147483640;
	add.s64 	%rd4, %rd1, 3;
	add.s32 	%r69, %r29, 16;
	add.s32 	%r68, %r30, 16;
	neg.s32 	%r70, %r73;
	mov.u32 	%r71, %r7;
$L__BB4_9:
	.pragma "nounroll";
	cvt.s64.s32 	%rd12, %r71;
	add.s64 	%rd13, %rd2, %rd12;
	add.s64 	%rd14, %rd4, %rd12;
	ld.global.u8 	%rs2, [%rd13];
	cvt.rn.f32.u16 	%f1, %rs2;
	atom.shared.add.f32 	%f2, [%r69+-16], %f1;
	ld.global.u8 	%rs3, [%rd14+-3];
	cvt.rn.f32.u16 	%f3, %rs3;
	atom.shared.add.f32 	%f4, [%r68+-16], %f3;
	ld.global.u8 	%rs4, [%rd13+1];
	cvt.rn.f32.u16 	%f5, %rs4;
	atom.shared.add.f32 	%f6, [%r69+-12], %f5;
	ld.global.u8 	%rs5, [%rd14+-2];
	cvt.rn.f32.u16 	%f7, %rs5;
	atom.shared.add.f32 	%f8, [%r68+-12], %f7;
	ld.global.u8 	%rs6, [%rd13+2];
	cvt.rn.f32.u16 	%f9, %rs6;
	atom.shared.add.f32 	%f10, [%r69+-8], %f9;
	ld.global.u8 	%rs7, [%rd14+-1];
	cvt.rn.f32.u16 	%f11, %rs7;
	atom.shared.add.f32 	%f12, [%r68+-8], %f11;
	ld.global.u8 	%rs8, [%rd13+3];
	cvt.rn.f32.u16 	%f13, %rs8;
	atom.shared.add.f32 	%f14, [%r69+-4], %f13;
	ld.global.u8 	%rs9, [%rd14];
	cvt.rn.f32.u16 	%f15, %rs9;
	atom.shared.add.f32 	%f16, [%r68+-4], %f15;
	ld.global.u8 	%rs10, [%rd13+4];
	cvt.rn.f32.u16 	%f17, %rs10;
	atom.shared.add.f32 	%f18, [%r69], %f17;
	ld.global.u8 	%rs11, [%rd14+1];
	cvt.rn.f32.u16 	%f19, %rs11;
	atom.shared.add.f32 	%f20, [%r68], %f19;
	ld.global.u8 	%rs12, [%rd13+5];
	cvt.rn.f32.u16 	%f21, %rs12;
	atom.shared.add.f32 	%f22, [%r69+4], %f21;
	ld.global.u8 	%rs13, [%rd14+2];
	cvt.rn.f32.u16 	%f23, %rs13;
	atom.shared.add.f32 	%f24, [%r68+4], %f23;
	ld.global.u8 	%rs14, [%rd13+6];
	cvt.rn.f32.u16 	%f25, %rs14;
	atom.shared.add.f32 	%f26, [%r69+8], %f25;
	ld.global.u8 	%rs15, [%rd14+3];
	cvt.rn.f32.u16 	%f27, %rs15;
	atom.shared.add.f32 	%f28, [%r68+8], %f27;
	ld.global.u8 	%rs16, [%rd13+7];
	cvt.rn.f32.u16 	%f29, %rs16;
	atom.shared.add.f32 	%f30, [%r69+12], %f29;
	ld.global.u8 	%rs17, [%rd14+4];
	cvt.rn.f32.u16 	%f31, %rs17;
	atom.shared.add.f32 	%f32, [%r68+12], %f31;
	add.s32 	%r71, %r71, 8;
	add.s32 	%r70, %r70, 8;
	add.s32 	%r69, %r69, 32;
	add.s32 	%r68, %r68, 32;
	setp.ne.s32 	%p9, %r70, 0;
	@%p9 bra 	$L__BB4_9;
$L__BB4_10:
	setp.eq.s32 	%p10, %r8, 0;
	@%p10 bra 	$L__BB4_18;
	and.b32  	%r20, %r27, 3;
	setp.lt.u32 	%p11, %r8, 4;
	@%p11 bra 	$L__BB4_13;
	shl.b32 	%r44, %r73, 2;
	mov.u32 	%r45, _ZZ24computeOverlapGainKernelPKhS0_S0_PfiiiE10sharedSum1;
	add.s32 	%r46, %r45, %r44;
	add.s32 	%r47, %r73, %r7;
	cvt.s64.s32 	%rd15, %r47;
	add.s64 	%rd16, %rd2, %rd15;
	ld.global.u8 	%rs18, [%rd16];
	cvt.rn.f32.u16 	%f33, %rs18;
	atom.shared.add.f32 	%f34, [%r46], %f33;
	mov.u32 	%r48, _ZZ24computeOverlapGainKernelPKhS0_S0_PfiiiE10sharedSum2;
	add.s32 	%r49, %r48, %r44;
	add.s64 	%rd17, %rd1, %rd15;
	ld.global.u8 	%rs19, [%rd17];
	cvt.rn.f32.u16 	%f35, %rs19;
	atom.shared.add.f32 	%f36, [%r49], %f35;
	ld.global.u8 	%rs20, [%rd16+1];
	cvt.rn.f32.u16 	%f37, %rs20;
	atom.shared.add.f32 	%f38, [%r46+4], %f37;
	ld.global.u8 	%rs21, [%rd17+1];
	cvt.rn.f32.u16 	%f39, %rs21;
	atom.shared.add.f32 	%f40, [%r49+4], %f39;
	ld.global.u8 	%rs22, [%rd16+2];
	cvt.rn.f32.u16 	%f41, %rs22;
	atom.shared.add.f32 	%f42, [%r46+8], %f41;
	ld.global.u8 	%rs23, [%rd17+2];
	cvt.rn.f32.u16 	%f43, %rs23;
	atom.shared.add.f32 	%f44, [%r49+8], %f43;
	ld.global.u8 	%rs24, [%rd16+3];
	cvt.rn.f32.u16 	%f45, %rs24;
	atom.shared.add.f32 	%f46, [%r46+12], %f45;
	ld.global.u8 	%rs25, [%rd17+3];
	cvt.rn.f32.u16 	%f47, %rs25;
	atom.shared.add.f32 	%f48, [%r49+12], %f47;
	add.s32 	%r73, %r73, 4;
$L__BB4_13:
	setp.eq.s32 	%p12, %r20, 0;
	@%p12 bra 	$L__BB4_18;
	setp.eq.s32 	%p13, %r20, 1;
	@%p13 bra 	$L__BB4_16;
	shl.b32 	%r50, %r73, 2;
	mov.u32 	%r51, _ZZ24computeOverlapGainKernelPKhS0_S0_PfiiiE10sharedSum1;
	add.s32 	%r52, %r51, %r50;
	add.s32 	%r53, %r73, %r7;
	cvt.s64.s32 	%rd18, %r53;
	add.s64 	%rd19, %rd2, %rd18;
	ld.global.u8 	%rs26, [%rd19];
	cvt.rn.f32.u16 	%f49, %rs26;
	atom.shared.add.f32 	%f50, [%r52], %f49;
	mov.u32 	%r54, _ZZ24computeOverlapGainKernelPKhS0_S0_PfiiiE10sharedSum2;
	add.s32 	%r55, %r54, %r50;
	add.s64 	%rd20, %rd1, %rd18;
	ld.global.u8 	%rs27, [%rd20];
	cvt.rn.f32.u16 	%f51, %rs27;
	atom.shared.add.f32 	%f52, [%r55], %f51;
	ld.global.u8 	%rs28, [%rd19+1];
	cvt.rn.f32.u16 	%f53, %rs28;
	atom.shared.add.f32 	%f54, [%r52+4], %f53;
	ld.global.u8 	%rs29, [%rd20+1];
	cvt.rn.f32.u16 	%f55, %rs29;
	atom.shared.add.f32 	%f56, [%r55+4], %f55;
	add.s32 	%r73, %r73, 2;
$L__BB4_16:
	and.b32  	%r56, %r27, 1;
	setp.eq.b32 	%p14, %r56, 1;
	not.pred 	%p15, %p14;
	@%p15 bra 	$L__BB4_18;
	shl.b32 	%r57, %r73, 2;
	mov.u32 	%r58, _ZZ24computeOverlapGainKernelPKhS0_S0_PfiiiE10sharedSum1;
	add.s32 	%r59, %r58, %r57;
	add.s32 	%r60, %r73, %r7;
	cvt.s64.s32 	%rd21, %r60;
	add.s64 	%rd22, %rd2, %rd21;
	ld.global.u8 	%rs30, [%rd22];
	cvt.rn.f32.u16 	%f57, %rs30;
	atom.shared.add.f32 	%f58, [%r59], %f57;
	mov.u32 	%r61, _ZZ24computeOverlapGainKernelPKhS0_S0_PfiiiE10sharedSum2;
	add.s32 	%r62, %r61, %r57;
	add.s64 	%rd23, %rd1, %rd21;
	ld.global.u8 	%rs31, [%rd23];
	cvt.rn.f32.u16 	%f59, %rs31;
	atom.shared.add.f32 	%f60, [%r62], %f59;
$L__BB4_18:
	atom.shared.add.u32 	%r63, [_ZZ24computeOverlapGainKernelPKhS0_S0_PfiiiE11sharedCount], 1;
$L__BB4_19:
	setp.ge.s32 	%p16, %r1, %r27;
	bar.sync 	0;
	@%p16 bra 	$L__BB4_21;
	shl.b32 	%r64, %r1, 1;
	mul.wide.u32 	%rd24, %r64, 4;
	add.s64 	%rd25, %rd3, %rd24;
	ld.shared.f32 	%f61, [%r2];
	atom.global.add.f32 	%f62, [%rd25], %f61;
	ld.shared.f32 	%f63, [%r3];
	atom.global.add.f32 	%f64, [%rd25+4], %f63;
$L__BB4_21:
	setp.ne.s32 	%p17, %r1, 0;
	@%p17 bra 	$L__BB4_23;
	shl.b32 	%r65, %r27, 1;
	mul.wide.s32 	%rd26, %r65, 4;
	add.s64 	%rd27, %rd3, %rd26;
	ld.shared.u32 	%r66, [_ZZ24computeOverlapGainKernelPKhS0_S0_PfiiiE11sharedCount];
	atom.global.add.u32 	%r67, [%rd27], %r66;
$L__BB4_23:
	ret;

}


// ===== COMPILED SASS (sm_100) =====

	.target	sm_100

	.elftype	@"ET_EXEC"


//--------------------- .note.nv.tkinfo           --------------------------
	.section	.note.nv.tkinfo,"",@"SHT_NOTE"
	.sectionflags	@"SHF_NOTE_NV_TKINFO"
	.tkinfo
        /*0018*/ 	.word	0x00000002
        /*0030*/ 	.string	""
        /*0030*/ 	.string	"ptxas"
        /*0030*/ 	.string	"Cuda compilation tools, release 13.0, V13.0.88"
        /*0030*/ 	.string	"Build cuda_13.0.r13.0/compiler.36424714_0"
        /*0030*/ 	.string	"-arch sm_100 -m 64 "



//--------------------- .note.nv.cuinfo           --------------------------
	.section	.note.nv.cuinfo,"",@"SHT_NOTE"
	.sectionflags	@"SHF_NOTE_NV_CUINFO"
        /*0018*/ 	.short	0x0002
        /*001a*/ 	.short	0x0064
        /*001c*/ 	.short	0x0082
	.zero		2


//--------------------- .nv.info                  --------------------------
	.section	.nv.info,"",@"SHT_CUDA_INFO"
	.align	4


	//----- nvinfo : EIATTR_REGCOUNT
	.align		4
        /*0000*/ 	.byte	0x04, 0x2f
        /*0002*/ 	.short	(.L_1 - .L_0)
	.align		4
.L_0:
        /*0004*/ 	.word	index@(_Z22computeHistogramKernelPKhPjiii)
        /*0008*/ 	.word	0x00000019


	//----- nvinfo : EIATTR_FRAME_SIZE
	.align		4
.L_1:
        /*000c*/ 	.byte	0x04, 0x11
        /*000e*/ 	.short	(.L_3 - .L_2)
	.align		4
.L_2:
        /*0010*/ 	.word	index@(_Z22computeHistogramKernelPKhPjiii)
        /*0014*/ 	.word	0x00000000


	//----- nvinfo : EIATTR_REGCOUNT
	.align		4
.L_3:
        /*0018*/ 	.byte	0x04, 0x2f
        /*001a*/ 	.short	(.L_5 - .L_4)
	.align		4
.L_4:
        /*001c*/ 	.word	index@(_Z17computeMeanKernelPKhPfS0_iii)
        /*0020*/ 	.word	0x00000012


	//----- nvinfo : EIATTR_FRAME_SIZE
	.align		4
.L_5:
        /*0024*/ 	.byte	0x04, 0x11
        /*0026*/ 	.short	(.L_7 - .L_6)
	.align		4
.L_6:
        /*0028*/ 	.word	index@(_Z17computeMeanKernelPKhPfS0_iii)
        /*002c*/ 	.word	0x00000000


	//----- nvinfo : EIATTR_REGCOUNT
	.align		4
.L_7:
        /*0030*/ 	.byte	0x04, 0x2f
        /*0032*/ 	.short	(.L_9 - .L_8)
	.align		4
.L_8:
        /*0034*/ 	.word	index@(_Z15applyGainKernelPKhPhPKfiii)
        /*0038*/ 	.word	0x00000018


	//----- nvinfo : EIATTR_FRAME_SIZE
	.align		4
.L_9:
        /*003c*/ 	.byte	0x04, 0x11
        /*003e*/ 	.short	(.L_11 - .L_10)
	.align		4
.L_10:
        /*0040*/ 	.word	index@(_Z15applyGainKernelPKhPhPKfiii)
        /*0044*/ 	.word	0x00000000


	//----- nvinfo : EIATTR_REGCOUNT
	.align		4
.L_11:
        /*0048*/ 	.byte	0x04, 0x2f
        /*004a*/ 	.short	(.L_13 - .L_12)
	.align		4
.L_12:
        /*004c*/ 	.word	index@(_Z18applyGain16sKernelPKsPsPKfiii)
        /*0050*/ 	.word	0x00000016


	//----- nvinfo : EIATTR_FRAME_SIZE
	.align		4
.L_13:
        /*0054*/ 	.byte	0x04, 0x11
        /*0056*/ 	.short	(.L_15 - .L_14)
	.align		4
.L_14:
        /*0058*/ 	.word	index@(_Z18applyGain16sKernelPKsPsPKfiii)
        /*005c*/ 	.word	0x00000000


	//----- nvinfo : EIATTR_REGCOUNT
	.align		4
.L_15:
        /*0060*/ 	.byte	0x04, 0x2f
        /*0062*/ 	.short	(.L_17 - .L_16)
	.align		4
.L_16:
        /*0064*/ 	.word	index@(_Z24computeOverlapGainKernelPKhS0_S0_Pfiii)
        /*0068*/ 	.word	0x00000016


	//----- nvinfo : EIATTR_FRAME_SIZE
	.align		4
.L_17:
        /*006c*/ 	.byte	0x04, 0x11
        /*006e*/ 	.short	(.L_19 - .L_18)
	.align		4
.L_18:
        /*0070*/ 	.word	index@(_Z24computeOverlapGainKernelPKhS0_S0_Pfiii)
        /*0074*/ 	.word	0x00000000


	//----- nvinfo : EIATTR_MIN_STACK_SIZE
	.align		4
.L_19:
        /*0078*/ 	.byte	0x04, 0x12
        /*007a*/ 	.short	(.L_21 - .L_20)
	.align		4
.L_20:
        /*007c*/ 	.word	index@(_Z24computeOverlapGainKernelPKhS0_S0_Pfiii)
        /*0080*/ 	.word	0x00000000


	//----- nvinfo : EIATTR_MIN_STACK_SIZE
	.align		4
.L_21:
        /*0084*/ 	.byte	0x04, 0x12
        /*0086*/ 	.short	(.L_23 - .L_22)
	.align		4
.L_22:
        /*0088*/ 	.word	index@(_Z18applyGain16sKernelPKsPsPKfiii)
        /*008c*/ 	.word	0x00000000


	//----- nvinfo : EIATTR_MIN_STACK_SIZE
	.align		4
.L_23:
        /*0090*/ 	.byte	0x04, 0x12
        /*0092*/ 	.short	(.L_25 - .L_24)
	.align		4
.L_24:
        /*0094*/ 	.word	index@(_Z15applyGainKernelPKhPhPKfiii)
        /*0098*/ 	.word	0x00000000


	//----- nvinfo : EIATTR_MIN_STACK_SIZE
	.align		4
.L_25:
        /*009c*/ 	.byte	0x04, 0x12
        /*009e*/ 	.short	(.L_27 - .L_26)
	.align		4
.L_26:
        /*00a0*/ 	.word	index@(_Z17computeMeanKernelPKhPfS0_iii)
        /*00a4*/ 	.word	0x00000000


	//----- nvinfo : EIATTR_MIN_STACK_SIZE
	.align		4
.L_27:
        /*00a8*/ 	.byte	0x04, 0x12
        /*00aa*/ 	.short	(.L_29 - .L_28)
	.align		4
.L_28:
        /*00ac*/ 	.word	index@(_Z22computeHistogramKernelPKhPjiii)
        /*00b0*/ 	.word	0x00000000
.L_29:


//--------------------- .nv.compat                --------------------------
	.section	.nv.compat,"",@"SHT_CUDA_COMPAT_INFO"
	.align	4
        /*0000*/ 	.byte	0x02, 0x09, 0x00, 0x00, 0x02, 0x02, 0x01, 0x00, 0x02, 0x05, 0x05, 0x00, 0x03, 0x07, 0x01, 0x01
        /*0010*/ 	.byte	0x02, 0x03, 0x00, 0x00, 0x02, 0x06, 0x01, 0x00, 0x04, 0x0b, 0x08, 0x00, 0x09, 0x00, 0x00, 0x00
        /*0020*/ 	.byte	0x00, 0x00, 0x00, 0x00


//--------------------- .nv.info._Z24computeOverlapGainKernelPKhS0_S0_Pfiii --------------------------
	.section	.nv.info._Z24computeOverlapGainKernelPKhS0_S0_Pfiii,"",@"SHT_CUDA_INFO"
	.sectionflags	@""
	.align	4


	//----- nvinfo : EIATTR_CUDA_API_VERSION
	.align		4
        /*0000*/ 	.byte	0x04, 0x37
        /*0002*/ 	.short	(.L_31 - .L_30)
.L_30:
        /*0004*/ 	.word	0x00000082


	//----- nvinfo : EIATTR_KPARAM_INFO
	.align		4
.L_31:
        /*0008*/ 	.byte	0x04, 0x17
        /*000a*/ 	.short	(.L_33 - .L_32)
.L_32:
        /*000c*/ 	.word	0x00000000
        /*0010*/ 	.short	0x0006
        /*0012*/ 	.short	0x0028
        /*0014*/ 	.byte	0x00, 0xf0, 0x11, 0x00


	//----- nvinfo : EIATTR_KPARAM_INFO
	.align		4
.L_33:
        /*0018*/ 	.byte	0x04, 0x17
        /*001a*/ 	.short	(.L_35 - .L_34)
.L_34:
        /*001c*/ 	.word	0x00000000
        /*0020*/ 	.short	0x0005
        /*0022*/ 	.short	0x0024
        /*0024*/ 	.byte	0x00, 0xf0, 0x11, 0x00


	//----- nvinfo : EIATTR_KPARAM_INFO
	.align		4
.L_35:
        /*0028*/ 	.byte	0x04, 0x17
        /*002a*/ 	.short	(.L_37 - .L_36)
.L_36:
        /*002c*/ 	.word	0x00000000
        /*0030*/ 	.short	0x0004
        /*0032*/ 	.short	0x0020
        /*0034*/ 	.byte	0x00, 0xf0, 0x11, 0x00


	//----- nvinfo : EIATTR_KPARAM_INFO
	.align		4
.L_37:
        /*0038*/ 	.byte	0x04, 0x17
        /*003a*/ 	.short	(.L_39 - .L_38)
.L_38:
        /*003c*/ 	.word	0x00000000
        /*0040*/ 	.short	0x0003
        /*0042*/ 	.short	0x0018
        /*0044*/ 	.byte	0x00, 0xf5, 0x21, 0x00


	//----- nvinfo : EIATTR_KPARAM_INFO
	.align		4
.L_39:
        /*0048*/ 	.byte	0x04, 0x17
        /*004a*/ 	.short	(.L_41 - .L_40)
.L_40:
        /*004c*/ 	.word	0x00000000
        /*0050*/ 	.short	0x0002
        /*0052*/ 	.short	0x0010
        /*0054*/ 	.byte	0x00, 0xf5, 0x21, 0x00


	//----- nvinfo : EIATTR_KPARAM_INFO
	.align		4
.L_41:
        /*0058*/ 	.byte	0x04, 0x17
        /*005a*/ 	.short	(.L_43 - .L_42)
.L_42:
        /*005c*/ 	.word	0x00000000
        /*0060*/ 	.short	0x0001
        /*0062*/ 	.short	0x0008
        /*0064*/ 	.byte	0x00, 0xf5, 0x21, 0x00


	//----- nvinfo : EIATTR_KPARAM_INFO
	.align		4
.L_43:
        /*0068*/ 	.byte	0x04, 0x17
        /*006a*/ 	.short	(.L_45 - .L_44)
.L_44:
        /*006c*/ 	.word	0x00000000
        /*0070*/ 	.short	0x0000
        /*0072*/ 	.short	0x0000
        /*0074*/ 	.byte	0x00, 0xf5, 0x21, 0x00


	//----- nvinfo : EIATTR_SPARSE_MMA_MASK
	.align		4
.L_45:
        /*0078*/ 	.byte	0x03, 0x50
        /*007a*/ 	.short	0x0000


	//----- nvinfo : EIATTR_MAXREG_COUNT
	.align		4
        /*007c*/ 	.byte	0x03, 0x1b
        /*007e*/ 	.short	0x00ff


	//----- nvinfo : EIATTR_NUM_BARRIERS
	.align		4
        /*0080*/ 	.byte	0x02, 0x4c
        /*0082*/ 	.byte	0x01
	.zero		1


	//----- nvinfo : EIATTR_MERCURY_ISA_VERSION
	.align		4
        /*0084*/ 	.byte	0x03, 0x5f
        /*0086*/ 	.short	0x0101


	//----- nvinfo : EIATTR_VRC_CTA_INIT_COUNT
	.align		4
        /*0088*/ 	.byte	0x02, 0x4a
	.zero		1
	.zero		1


	//----- nvinfo : EIATTR_EXIT_INSTR_OFFSETS
	.align		4
        /*008c*/ 	.byte	0x04, 0x1c
        /*008e*/ 	.short	(.L_47 - .L_46)


	//   ....[0]....
.L_46:
        /*0090*/ 	.word	0x00001810


	//   ....[1]....
        /*0094*/ 	.word	0x00001880


	//----- nvinfo : EIATTR_CRS_STACK_SIZE
	.align		4
.L_47:
        /*0098*/ 	.byte	0x04, 0x1e
        /*009a*/ 	.short	(.L_49 - .L_48)
.L_48:
        /*009c*/ 	.word	0x00000000


	//----- nvinfo : EIATTR_CBANK_PARAM_SIZE
	.align		4
.L_49:
        /*00a0*/ 	.byte	0x03, 0x19
        /*00a2*/ 	.short	0x002c


	//----- nvinfo : EIATTR_PARAM_CBANK
	.align		4
        /*00a4*/ 	.byte	0x04, 0x0a
        /*00a6*/ 	.short	(.L_51 - .L_50)
	.align		4
.L_50:
        /*00a8*/ 	.word	index@(.nv.constant0._Z24computeOverlapGainKernelPKhS0_S0_Pfiii)
        /*00ac*/ 	.short	0x0380
        /*00ae*/ 	.short	0x002c


	//----- nvinfo : EIATTR_SW_WAR
	.align		4
.L_51:
        /*00b0*/ 	.byte	0x04, 0x36
        /*00b2*/ 	.short	(.L_53 - .L_52)
.L_52:
        /*00b4*/ 	.word	0x00000008
.L_53:


//--------------------- .nv.info._Z18applyGain16sKernelPKsPsPKfiii --------------------------
	.section	.nv.info._Z18applyGain16sKernelPKsPsPKfiii,"",@"SHT_CUDA_INFO"
	.sectionflags	@""
	.align	4


	//----- nvinfo : EIATTR_CUDA_API_VERSION
	.align		4
        /*0000*/ 	.byte	0x04, 0x37
        /*0002*/ 	.short	(.L_55 - .L_54)
.L_54:
        /*0004*/ 	.word	0x00000082


	//----- nvinfo : EIATTR_KPARAM_INFO
	.align		4
.L_55:
        /*0008*/ 	.byte	0x04, 0x17
        /*000a*/ 	.short	(.L_57 - .L_56)
.L_56:
        /*000c*/ 	.word	0x00000000
        /*0010*/ 	.short	0x0005
        /*0012*/ 	.short	0x0020
        /*0014*/ 	.byte	0x00, 0xf0, 0x11, 0x00


	//----- nvinfo : EIATTR_KPARAM_INFO
	.align		4
.L_57:
        /*0018*/ 	.byte	0x04, 0x17
        /*001a*/ 	.short	(.L_59 - .L_58)
.L_58:
        /*001c*/ 	.word	0x00000000
        /*0020*/ 	.short	0x0004
        /*0022*/ 	.short	0x001c
        /*0024*/ 	.byte	0x00, 0xf0, 0x11, 0x00


	//----- nvinfo : EIATTR_KPARAM_INFO
	.align		4
.L_59:
        /*0028*/ 	.byte	0x04, 0x17
        /*002a*/ 	.short	(.L_61 - .L_60)
.L_60:
        /*002c*/ 	.word	0x00000000
        /*0030*/ 	.short	0x0003
        /*0032*/ 	.short	0x0018
        /*0034*/ 	.byte	0x00, 0xf0, 0x11, 0x00


	//----- nvinfo : EIATTR_KPARAM_INFO
	.align		4
.L_61:
        /*0038*/ 	.byte	0x04, 0x17
        /*003a*/ 	.short	(.L_63 - .L_62)
.L_62:
        /*003c*/ 	.word	0x00000000
        /*0040*/ 	.short	0x0002
        /*0042*/ 	.short	0x0010
        /*0044*/ 	.byte	0x00, 0xf5, 0x21, 0x00


	//----- nvinfo : EIATTR_KPARAM_INFO
	.align		4
.L_63:
        /*0048*/ 	.byte	0x04, 0x17
        /*004a*/ 	.short	(.L_65 - .L_64)
.L_64:
        /*004c*/ 	.word	0x00000000
        /*0050*/ 	.short	0x0001
        /*0052*/ 	.short	0x0008
        /*0054*/ 	.byte	0x00, 0xf5, 0x21, 0x00


	//----- nvinfo : EIATTR_KPARAM_INFO
	.align		4
.L_65:
        /*0058*/ 	.byte	0x04, 0x17
        /*005a*/ 	.short	(.L_67 - .L_66)
.L_66:
        /*005c*/ 	.word	0x00000000
        /*0060*/ 	.short	0x0000
        /*0062*/ 	.short	0x0000
        /*0064*/ 	.byte	0x00, 0xf5, 0x21, 0x00


	//----- nvinfo : EIATTR_SPARSE_MMA_MASK
	.align		4
.L_67:
        /*0068*/ 	.byte	0x03, 0x50
        /*006a*/ 	.short	0x0000


	//----- nvinfo : EIATTR_MAXREG_COUNT
	.align		4
        /*006c*/ 	.byte	0x03, 0x1b
        /*006e*/ 	.short	0x00ff


	//----- nvinfo : EIATTR_MERCURY_ISA_VERSION
	.align		4
        /*0070*/ 	.byte	0x03, 0x5f
        /*0072*/ 	.short	0x0101


	//----- nvinfo : EIATTR_VRC_CTA_INIT_COUNT
	.align		4
        /*0074*/ 	.byte	0x02, 0x4a
	.zero		1
	.zero		1


	//----- nvinfo : EIATTR_EXIT_INSTR_OFFSETS
	.align		4
        /*0078*/ 	.byte	0x04, 0x1c
        /*007a*/ 	.short	(.L_69 - .L_68)


	//   ....[0]....
.L_68:
        /*007c*/ 	.word	0x000000c0


	//   ....[1]....
        /*0080*/ 	.word	0x00000100


	//   ....[2]....
        /*0084*/ 	.word	0x00000710


	//   ....[3]....
        /*0088*/ 	.word	0x000009e0


	//   ....[4]....
        /*008c*/ 	.word	0x00000bb0


	//   ....[5]....
        /*0090*/ 	.word	0x00000cb0


	//----- nvinfo : EIATTR_CBANK_PARAM_SIZE
	.align		4
.L_69:
        /*0094*/ 	.byte	0x03, 0x19
        /*0096*/ 	.short	0x0024


	//----- nvinfo : EIATTR_PARAM_CBANK
	.align		4
        /*0098*/ 	.byte	0x04, 0x0a
        /*009a*/ 	.short	(.L_71 - .L_70)
	.align		4
.L_70:
        /*009c*/ 	.word	index@(.nv.constant0._Z18applyGain16sKernelPKsPsPKfiii)
        /*00a0*/ 	.short	0x0380
        /*00a2*/ 	.short	0x0024


	//----- nvinfo : EIATTR_SW_WAR
	.align		4
.L_71:
        /*00a4*/ 	.byte	0x04, 0x36
        /*00a6*/ 	.short	(.L_73 - .L_72)
.L_72:
        /*00a8*/ 	.word	0x00000008
.L_73:


//--------------------- .nv.info._Z15applyGainKernelPKhPhPKfiii --------------------------
	.section	.nv.info._Z15applyGainKernelPKhPhPKfiii,"",@"SHT_CUDA_INFO"
	.sectionflags	@""
	.align	4


	//----- nvinfo : EIATTR_CUDA_API_VERSION
	.align		4
        /*0000*/ 	.byte	0x04, 0x37
        /*0002*/ 	.short	(.L_75 - .L_74)
.L_74:
        /*0004*/ 	.word	0x00000082


	//----- nvinfo : EIATTR_KPARAM_INFO
	.align		4
.L_75:
        /*0008*/ 	.byte	0x04, 0x17
        /*000a*/ 	.short	(.L_77 - .L_76)
.L_76:
        /*000c*/ 	.word	0x00000000
        /*0010*/ 	.short	0x0005
        /*0012*/ 	.short	0x0020
        /*0014*/ 	.byte	0x00, 0xf0, 0x11, 0x00


	//----- nvinfo : EIATTR_KPARAM_INFO
	.align		4
.L_77:
        /*0018*/ 	.byte	0x04, 0x17
        /*001a*/ 	.short	(.L_79 - .L_78)
.L_78:
        /*001c*/ 	.word	0x00000000
        /*0020*/ 	.short	0x0004
        /*0022*/ 	.short	0x001c
        /*0024*/ 	.byte	0x00, 0xf0, 0x11, 0x00


	//----- nvinfo : EIATTR_KPARAM_INFO
	.align		4
.L_79:
        /*0028*/ 	.byte	0x04, 0x17
        /*002a*/ 	.short	(.L_81 - .L_80)
.L_80:
        /*002c*/ 	.word	0x00000000
        /*0030*/ 	.short	0x0003
        /*0032*/ 	.short	0x0018
        /*0034*/ 	.byte	0x00, 0xf0, 0x11, 0x00


	//----- nvinfo : EIATTR_KPARAM_INFO
	.align		4
.L_81:
        /*0038*/ 	.byte	0x04, 0x17
        /*003a*/ 	.short	(.L_83 - .L_82)
.L_82:
        /*003c*/ 	.word	0x00000000
        /*0040*/ 	.short	0x0002
        /*0042*/ 	.short	0x0010
        /*0044*/ 	.byte	0x00, 0xf5, 0x21, 0x00


	//----- nvinfo : EIATTR_KPARAM_INFO
	.align		4
.L_83:
        /*0048*/ 	.byte	0x04, 0x17
        /*004a*/ 	.short	(.L_85 - .L_84)
.L_84:
        /*004c*/ 	.word	0x00000000
        /*0050*/ 	.short	0x0001
        /*0052*/ 	.short	0x0008
        /*0054*/ 	.byte	0x00, 0xf5, 0x21, 0x00


	//----- nvinfo : EIATTR_KPARAM_INFO
	.align		4
.L_85:
        /*0058*/ 	.byte	0x04, 0x17
        /*005a*/ 	.short	(.L_87 - .L_86)
.L_86:
        /*005c*/ 	.word	0x00000000
        /*0060*/ 	.short	0x0000
        /*0062*/ 	.short	0x0000
        /*0064*/ 	.byte	0x00, 0xf5, 0x21, 0x00


	//----- nvinfo : EIATTR_SPARSE_MMA_MASK
	.align		4
.L_87:
        /*0068*/ 	.byte	0x03, 0x50
        /*006a*/ 	.short	0x0000


	//----- nvinfo : EIATTR_MAXREG_COUNT
	.align		4
        /*006c*/ 	.byte	0x03, 0x1b
        /*006e*/ 	.short	0x00ff


	//----- nvinfo : EIATTR_MERCURY_ISA_VERSION
	.align		4
        /*0070*/ 	.byte	0x03, 0x5f
        /*0072*/ 	.short	0x0101


	//----- nvinfo : EIATTR_VRC_CTA_INIT_COUNT
	.align		4
        /*0074*/ 	.byte	0x02, 0x4a
	.zero		1
	.zero		1


	//----- nvinfo : EIATTR_EXIT_INSTR_OFFSETS
	.align		4
        /*0078*/ 	.byte	0x04, 0x1c
        /*007a*/ 	.short	(.L_89 - .L_88)


	//   ....[0]....
.L_88:
        /*007c*/ 	.word	0x000000c0


	//   ....[1]....
        /*0080*/ 	.word	0x00000100


	//   ....[2]....
        /*0084*/ 	.word	0x000006d0


	//   ....[3]....
        /*0088*/ 	.word	0x000009c0


	//   ....[4]....
        /*008c*/ 	.word	0x00000bb0


	//   ....[5]....
        /*0090*/ 	.word	0x00000cd0


	//----- nvinfo : EIATTR_CBANK_PARAM_SIZE
	.align		4
.L_89:
        /*0094*/ 	.byte	0x03, 0x19
        /*0096*/ 	.short	0x0024


	//----- nvinfo : EIATTR_PARAM_CBANK
	.align		4
        /*0098*/ 	.byte	0x04, 0x0a
        /*009a*/ 	.short	(.L_91 - .L_90)
	.align		4
.L_90:
        /*009c*/ 	.word	index@(.nv.constant0._Z15applyGainKernelPKhPhPKfiii)
        /*00a0*/ 	.short	0x0380
        /*00a2*/ 	.short	0x0024


	//----- nvinfo : EIATTR_SW_WAR
	.align		4
.L_91:
        /*00a4*/ 	.byte	0x04, 0x36
        /*00a6*/ 	.short	(.L_93 - .L_92)
.L_92:
        /*00a8*/ 	.word	0x00000008
.L_93:


//--------------------- .nv.info._Z17computeMeanKernelPKhPfS0_iii --------------------------
	.section	.nv.info._Z17computeMeanKernelPKhPfS0_iii,"",@"SHT_CUDA_INFO"
	.sectionflags	@""
	.align	4


	//----- nvinfo : EIATTR_CUDA_API_VERSION
	.align		4
        /*0000*/ 	.byte	0x04, 0x37
        /*0002*/ 	.short	(.L_95 - .L_94)
.L_94:
        /*0004*/ 	.word	0x00000082


	//----- nvinfo : EIATTR_KPARAM_INFO
	.align		4
.L_95:
        /*0008*/ 	.byte	0x04, 0x17
        /*000a*/ 	.short	(.L_97 - .L_96)
.L_96:
        /*000c*/ 	.word	0x00000000
        /*0010*/ 	.short	0x0005
        /*0012*/ 	.short	0x0020
        /*0014*/ 	.byte	0x00, 0xf0, 0x11, 0x00


	//----- nvinfo : EIATTR_KPARAM_INFO
	.align		4
.L_97:
        /*0018*/ 	.byte	0x04, 0x17
        /*001a*/ 	.short	(.L_99 - .L_98)
.L_98:
        /*001c*/ 	.word	0x00000000
        /*0020*/ 	.short	0x0004
        /*0022*/ 	.short	0x001c
        /*0024*/ 	.byte	0x00, 0xf0, 0x11, 0x00


	//----- nvinfo : EIATTR_KPARAM_INFO
	.align		4
.L_99:
        /*0028*/ 	.byte	0x04, 0x17
        /*002a*/ 	.short	(.L_101 - .L_100)
.L_100:
        /*002c*/ 	.word	0x00000000
        /*0030*/ 	.short	0x0003
        /*0032*/ 	.short	0x0018
        /*0034*/ 	.byte	0x00, 0xf0, 0x11, 0x00


	//----- nvinfo : EIATTR_KPARAM_INFO
	.align		4
.L_101:
        /*0038*/ 	.byte	0x04, 0x17
        /*003a*/ 	.short	(.L_103 - .L_102)
.L_102:
        /*003c*/ 	.word	0x00000000
        /*0040*/ 	.short	0x0002
        /*0042*/ 	.short	0x0010
        /*0044*/ 	.byte	0x00, 0xf5, 0x21, 0x00


	//----- nvinfo : EIATTR_KPARAM_INFO
	.align		4
.L_103:
        /*0048*/ 	.byte	0x04, 0x17
        /*004a*/ 	.short	(.L_105 - .L_104)
.L_104:
        /*004c*/ 	.word	0x00000000
        /*0050*/ 	.short	0x0001
        /*0052*/ 	.short	0x0008
        /*0054*/ 	.byte	0x00, 0xf5, 0x21, 0x00


	//----- nvinfo : EIATTR_KPARAM_INFO
	.align		4
.L_105:
        /*0058*/ 	.byte	0x04, 0x17
        /*005a*/ 	.short	(.L_107 - .L_106)
.L_106:
        /*005c*/ 	.word	0x00000000
        /*0060*/ 	.short	0x0000
        /*0062*/ 	.short	0x0000
        /*0064*/ 	.byte	0x00, 0xf5, 0x21, 0x00


	//----- nvinfo : EIATTR_SPARSE_MMA_MASK
	.align		4
.L_107:
        /*0068*/ 	.byte	0x03, 0x50
        /*006a*/ 	.short	0x0000


	//----- nvinfo : EIATTR_MAXREG_COUNT
	.align		4
        /*006c*/ 	.byte	0x03, 0x1b
        /*006e*/ 	.short	0x00ff


	//----- nvinfo : EIATTR_NUM_BARRIERS
	.align		4
        /*0070*/ 	.byte	0x02, 0x4c
        /*0072*/ 	.byte	0x01
	.zero		1


	//----- nvinfo : EIATTR_MERCURY_ISA_VERSION
	.align		4
        /*0074*/ 	.byte	0x03, 0x5f
        /*0076*/ 	.short	0x0101


	//----- nvinfo : EIATTR_VRC_CTA_INIT_COUNT
	.align		4
        /*0078*/ 	.byte	0x02, 0x4a
	.zero		1
	.zero		1


	//----- nvinfo : EIATTR_EXIT_INSTR_OFFSETS
	.align		4
        /*007c*/ 	.byte	0x04, 0x1c
        /*007e*/ 	.short	(.L_109 - .L_108)


	//   ....[0]....
.L_108:
        /*0080*/ 	.word	0x00001540


	//   ....[1]....
        /*0084*/ 	.word	0x000015a0


	//----- nvinfo : EIATTR_CRS_STACK_SIZE
	.align		4
.L_109:
        /*0088*/ 	.byte	0x04, 0x1e
        /*008a*/ 	.short	(.L_111 - .L_110)
.L_110:
        /*008c*/ 	.word	0x00000000


	//----- nvinfo : EIATTR_CBANK_PARAM_SIZE
	.align		4
.L_111:
        /*0090*/ 	.byte	0x03, 0x19
        /*0092*/ 	.short	0x0024


	//----- nvinfo : EIATTR_PARAM_CBANK
	.align		4
        /*0094*/ 	.byte	0x04, 0x0a
        /*0096*/ 	.short	(.L_113 - .L_112)
	.align		4
.L_112:
        /*0098*/ 	.word	index@(.nv.constant0._Z17computeMeanKernelPKhPfS0_iii)
        /*009c*/ 	.short	0x0380
        /*009e*/ 	.short	0x0024


	//----- nvinfo : EIATTR_SW_WAR
	.align		4
.L_113:
        /*00a0*/ 	.byte	0x04, 0x36
        /*00a2*/ 	.short	(.L_115 - .L_114)
.L_114:
        /*00a4*/ 	.word	0x00000008
.L_115:


//--------------------- .nv.info._Z22computeHistogramKernelPKhPjiii --------------------------
	.section	.nv.info._Z22computeHistogramKernelPKhPjiii,"",@"SHT_CUDA_INFO"
	.sectionflags	@""
	.align	4


	//----- nvinfo : EIATTR_CUDA_API_VERSION
	.align		4
        /*0000*/ 	.byte	0x04, 0x37
        /*0002*/ 	.short	(.L_117 - .L_116)
.L_116:
        /*0004*/ 	.word	0x00000082


	//----- nvinfo : EIATTR_KPARAM_INFO
	.align		4
.L_117:
        /*0008*/ 	.byte	0x04, 0x17
        /*000a*/ 	.short	(.L_119 - .L_118)
.L_118:
        /*000c*/ 	.word	0x00000000
        /*0010*/ 	.short	0x0004
        /*0012*/ 	.short	0x0018
        /*0014*/ 	.byte	0x00, 0xf0, 0x11, 0x00


	//----- nvinfo : EIATTR_KPARAM_INFO
	.align		4
.L_119:
        /*0018*/ 	.byte	0x04, 0x17
        /*001a*/ 	.short	(.L_121 - .L_120)
.L_120:
        /*001c*/ 	.word	0x00000000
        /*0020*/ 	.short	0x0003
        /*0022*/ 	.short	0x0014
        /*0024*/ 	.byte	0x00, 0xf0, 0x11, 0x00


	//----- nvinfo : EIATTR_KPARAM_INFO
	.align		4
.L_121:
        /*0028*/ 	.byte	0x04, 0x17
        /*002a*/ 	.short	(.L_123 - .L_122)
.L_122:
        /*002c*/ 	.word	0x00000000
        /*0030*/ 	.short	0x0002
        /*0032*/ 	.short	0x0010
        /*0034*/ 	.byte	0x00, 0xf0, 0x11, 0x00


	//----- nvinfo : EIATTR_KPARAM_INFO
	.align		4
.L_123:
        /*0038*/ 	.byte	0x04, 0x17
        /*003a*/ 	.short	(.L_125 - .L_124)
.L_124:
        /*003c*/ 	.word	0x00000000
        /*0040*/ 	.short	0x0001
        /*0042*/ 	.short	0x0008
        /*0044*/ 	.byte	0x00, 0xf5, 0x21, 0x00


	//----- nvinfo : EIATTR_KPARAM_INFO
	.align		4
.L_125:
        /*0048*/ 	.byte	0x04, 0x17
        /*004a*/ 	.short	(.L_127 - .L_126)
.L_126:
        /*004c*/ 	.word	0x00000000
        /*0050*/ 	.short	0x0000
        /*0052*/ 	.short	0x0000
        /*0054*/ 	.byte	0x00, 0xf5, 0x21, 0x00


	//----- nvinfo : EIATTR_SPARSE_MMA_MASK
	.align		4
.L_127:
        /*0058*/ 	.byte	0x03, 0x50
        /*005a*/ 	.short	0x0000


	//----- nvinfo : EIATTR_MAXREG_COUNT
	.align		4
        /*005c*/ 	.byte	0x03, 0x1b
        /*005e*/ 	.short	0x00ff


	//----- nvinfo : EIATTR_NUM_BARRIERS
	.align		4
        /*0060*/ 	.byte	0x02, 0x4c
        /*0062*/ 	.byte	0x01
	.zero		1


	//----- nvinfo : EIATTR_MERCURY_ISA_VERSION
	.align		4
        /*0064*/ 	.byte	0x03, 0x5f
        /*0066*/ 	.short	0x0101


	//----- nvinfo : EIATTR_VRC_CTA_INIT_COUNT
	.align		4
        /*0068*/ 	.byte	0x02, 0x4a
	.zero		1
	.zero		1


	//----- nvinfo : EIATTR_EXIT_INSTR_OFFSETS
	.align		4
        /*006c*/ 	.byte	0x04, 0x1c
        /*006e*/ 	.short	(.L_129 - .L_128)


	//   ....[0]....
.L_128:
        /*0070*/ 	.word	0x00000ec0


	//   ....[1]....
        /*0074*/ 	.word	0x00000f80


	//----- nvinfo : EIATTR_CRS_STACK_SIZE
	.align		4
.L_129:
        /*0078*/ 	.byte	0x04, 0x1e
        /*007a*/ 	.short	(.L_131 - .L_130)
.L_130:
        /*007c*/ 	.word	0x00000000


	//----- nvinfo : EIATTR_CBANK_PARAM_SIZE
	.align		4
.L_131:
        /*0080*/ 	.byte	0x03, 0x19
        /*0082*/ 	.short	0x001c


	//----- nvinfo : EIATTR_PARAM_CBANK
	.align		4
        /*0084*/ 	.byte	0x04, 0x0a
        /*0086*/ 	.short	(.L_133 - .L_132)
	.align		4
.L_132:
        /*0088*/ 	.word	index@(.nv.constant0._Z22computeHistogramKernelPKhPjiii)
        /*008c*/ 	.short	0x0380
        /*008e*/ 	.short	0x001c


	//----- nvinfo : EIATTR_SW_WAR
	.align		4
.L_133:
        /*0090*/ 	.byte	0x04, 0x36
        /*0092*/ 	.short	(.L_135 - .L_134)
.L_134:
        /*0094*/ 	.word	0x00000008
.L_135:


//--------------------- .nv.callgraph             --------------------------
	.section	.nv.callgraph,"",@"SHT_CUDA_CALLGRAPH"
	.align	4
	.sectionentsize	8
	.align		4
        /*0000*/ 	.word	0x00000000
	.align		4
        /*0004*/ 	.word	0xffffffff
	.align		4
        /*0008*/ 	.word	0x00000000
	.align		4
        /*000c*/ 	.word	0xfffffffe
	.align		4
        /*0010*/ 	.word	0x00000000
	.align		4
        /*0014*/ 	.word	0xfffffffd
	.align		4
        /*0018*/ 	.word	0x00000000
	.align		4
        /*001c*/ 	.word	0xfffffffc


//--------------------- .text._Z24computeOverlapGainKernelPKhS0_S0_Pfiii --------------------------
	.section	.text._Z24computeOverlapGainKernelPKhS0_S0_Pfiii,"ax",@progbits
	.align	128
        .global         _Z24computeOverlapGainKernelPKhS0_S0_Pfiii
        .type           _Z24computeOverlapGainKernelPKhS0_S0_Pfiii,@function
        .size           _Z24computeOverlapGainKernelPKhS0_S0_Pfiii,(.L_x_161 - _Z24computeOverlapGainKernelPKhS0_S0_Pfiii)
        .other          _Z24computeOverlapGainKernelPKhS0_S0_Pfiii,@"STO_CUDA_ENTRY STV_DEFAULT"
_Z24computeOverlapGainKernelPKhS0_S0_Pfiii:
.text._Z24computeOverlapGainKernelPKhS0_S0_Pfiii:
[----:B------:R-:W-:Y:S01]  /*0000*/  LDC R1, c[0x0][0x37c] ;  /* 0x0000df00ff017b82 */ /* 0x000fe20000000800 */
[----:B------:R-:W0:Y:S07]  /*0010*/  S2R R0, SR_TID.X ;  /* 0x0000000000007919 */ /* 0x000e2e0000002100 */
[----:B------:R-:W1:Y:S01]  /*0020*/  S2UR UR6, SR_CgaCtaId ;  /* 0x00000000000679c3 */ /* 0x000e620000008800 */
[----:B------:R-:W-:Y:S01]  /*0030*/  UMOV UR4, 0x400 ;  /* 0x0000040000047882 */ /* 0x000fe20000000000 */
[----:B------:R-:W2:Y:S01]  /*0040*/  LDCU.64 UR8, c[0x0][0x3a0] ;  /* 0x00007400ff0877ac */ /* 0x000ea20008000a00 */
[----:B------:R-:W3:Y:S01]  /*0050*/  S2R R4, SR_TID.Y ;  /* 0x0000000000047919 */ /* 0x000ee20000002200 */
[----:B------:R-:W-:Y:S01]  /*0060*/  IMAD.U32 R6, RZ, RZ, UR4 ;  /* 0x00000004ff067e24 */ /* 0x000fe2000f8e00ff */
[----:B------:R-:W-:Y:S03]  /*0070*/  BSSY.RECONVERGENT B0, `(.L_x_0) ;  /* 0x000016b000007945 */ /* 0x000fe60003800200 */
[----:B------:R-:W0:Y:S01]  /*0080*/  LDC R15, c[0x0][0x3a8] ;  /* 0x0000ea00ff0f7b82 */ /* 0x000e220000000800 */
[----:B------:R-:W-:-:S07]  /*0090*/  VIADD R2, R6, 0xc ;  /* 0x0000000c06027836 */ /* 0x000fce0000000000 */
[----:B------:R-:W4:Y:S08]  /*00a0*/  LDC R9, c[0x0][0x360] ;  /* 0x0000d800ff097b82 */ /* 0x000f300000000800 */
[----:B------:R-:W3:Y:S01]  /*00b0*/  S2UR UR5, SR_CTAID.Y ;  /* 0x00000000000579c3 */ /* 0x000ee20000002600 */
[----:B-1----:R-:W-:Y:S01]  /*00c0*/  IMAD.U32 R13, RZ, RZ, UR6 ;  /* 0x00000006ff0d7e24 */ /* 0x002fe2000f8e00ff */
[----:B------:R-:W1:Y:S04]  /*00d0*/  LDCU.64 UR6, c[0x0][0x358] ;  /* 0x00006b00ff0677ac */ /* 0x000e680008000a00 */
[----:B------:R-:W-:-:S02]  /*00e0*/  LEA R7, R13, R6, 0x18 ;  /* 0x000000060d077211 */ /* 0x000fc400078ec0ff */
[----:B------:R-:W3:Y:S01]  /*00f0*/  LDC R5, c[0x0][0x364] ;  /* 0x0000d900ff057b82 */ /* 0x000ee20000000800 */
[C---:B0-----:R-:W-:Y:S02]  /*0100*/  ISETP.GE.AND P0, PT, R0.reuse, R15, PT ;  /* 0x0000000f0000720c */ /* 0x041fe40003f06270 */
[----:B------:R-:W-:Y:S01]  /*0110*/  LEA R11, R13, R2, 0x18 ;  /* 0x000000020d0b7211 */ /* 0x000fe200078ec0ff */
[C---:B------:R-:W-:Y:S01]  /*0120*/  IMAD R2, R0.reuse, 0x4, R7 ;  /* 0x0000000400027824 */ /* 0x040fe200078e0207 */
[----:B------:R-:W-:-:S03]  /*0130*/  ISETP.NE.AND P1, PT, R0, RZ, PT ;  /* 0x000000ff0000720c */ /* 0x000fc60003f25270 */
[----:B------:R-:W4:Y:S01]  /*0140*/  S2UR UR4, SR_CTAID.X ;  /* 0x00000000000479c3 */ /* 0x000f220000002500 */
[----:B------:R-:W-:-:S05]  /*0150*/  IMAD R3, R0, 0x4, R11 ;  /* 0x0000000400037824 */ /* 0x000fca00078e020b */
[----:B------:R0:W-:Y:S04]  /*0160*/  @!P0 STS [R2], RZ ;  /* 0x000000ff02008388 */ /* 0x0001e80000000800 */
[----:B------:R0:W-:Y:S04]  /*0170*/  @!P0 STS [R3], RZ ;  /* 0x000000ff03008388 */ /* 0x0001e80000000800 */
[----:B------:R0:W-:Y:S01]  /*0180*/  @!P1 STS [R7+0x18], RZ ;  /* 0x000018ff07009388 */ /* 0x0001e20000000800 */
[----:B---3--:R-:W-:Y:S01]  /*0190*/  IMAD R5, R5, UR5, R4 ;  /* 0x0000000505057c24 */ /* 0x008fe2000f8e0204 */
[----:B------:R-:W-:Y:S04]  /*01a0*/  BAR.SYNC.DEFER_BLOCKING 0x0 ;  /* 0x0000000000007b1d */ /* 0x000fe80000010000 */
[----:B--2---:R-:W-:Y:S01]  /*01b0*/  ISETP.GE.AND P0, PT, R5, UR9, PT ;  /* 0x0000000905007c0c */ /* 0x004fe2000bf06270 */
[----:B----4-:R-:W-:-:S05]  /*01c0*/  IMAD R4, R9, UR4, R0 ;  /* 0x0000000409047c24 */ /* 0x010fca000f8e0200 */
[----:B------:R-:W-:-:S13]  /*01d0*/  ISETP.GE.OR P0, PT, R4, UR8, P0 ;  /* 0x0000000804007c0c */ /* 0x000fda0008706670 */
[----:B01----:R-:W-:Y:S05]  /*01e0*/  @P0 BRA `(.L_x_1) ;  /* 0x00000014004c0947 */ /* 0x003fea0003800000 */
[----:B------:R-:W0:Y:S01]  /*01f0*/  LDCU.64 UR4, c[0x0][0x390] ;  /* 0x00007200ff0477ac */ /* 0x000e220008000a00 */
[----:B------:R-:W-:-:S05]  /*0200*/  IMAD R8, R5, UR8, R4 ;  /* 0x0000000805087c24 */ /* 0x000fca000f8e0204 */
[----:B0-----:R-:W-:-:S04]  /*0210*/  IADD3 R4, P0, PT, R8, UR4, RZ ;  /* 0x0000000408047c10 */ /* 0x001fc8000ff1e0ff */
[----:B------:R-:W-:-:S05]  /*0220*/  LEA.HI.X.SX32 R5, R8, UR5, 0x1, P0 ;  /* 0x0000000508057c11 */ /* 0x000fca00080f0eff */
[----:B------:R-:W2:Y:S02]  /*0230*/  LDG.E.U8 R4, desc[UR6][R4.64] ;  /* 0x0000000604047981 */ /* 0x000ea4000c1e1100 */
[----:B--2---:R-:W-:-:S13]  /*0240*/  ISETP.GE.U32.AND P0, PT, R4, 0x81, PT ;  /* 0x000000810400780c */ /* 0x004fda0003f06070 */
[----:B------:R-:W-:Y:S05]  /*0250*/  @!P0 BRA `(.L_x_1) ;  /* 0x0000001400308947 */ /* 0x000fea0003800000 */
[----:B------:R-:W-:-:S13]  /*0260*/  ISETP.GE.AND P0, PT, R15, 0x1, PT ;  /* 0x000000010f00780c */ /* 0x000fda0003f06270 */
[----:B------:R-:W-:Y:S05]  /*0270*/  @!P0 BRA `(.L_x_2) ;  /* 0x00000014000c8947 */ /* 0x000fea0003800000 */
[C---:B------:R-:W-:Y:S01]  /*0280*/  ISETP.GE.U32.AND P0, PT, R15.reuse, 0x8, PT ;  /* 0x000000080f00780c */ /* 0x040fe20003f06070 */
[----:B------:R-:W-:Y:S01]  /*0290*/  IMAD R5, R8, R15, RZ ;  /* 0x0000000f08057224 */ /* 0x000fe200078e02ff */
[----:B------:R-:W-:Y:S01]  /*02a0*/  LOP3.LUT R14, R15, 0x7, RZ, 0xc0, !PT ;  /* 0x000000070f0e7812 */ /* 0x000fe200078ec0ff */
[----:B------:R-:W-:-:S10]  /*02b0*/  IMAD.MOV.U32 R4, RZ, RZ, RZ ;  /* 0x000000ffff047224 */ /* 0x000fd400078e00ff */
[----:B------:R-:W-:Y:S05]  /*02c0*/  @!P0 BRA `(.L_x_3) ;  /* 0x0000000800488947 */ /* 0x000fea0003800000 */
[----:B------:R-:W-:Y:S01]  /*02d0*/  LOP3.LUT R4, R15, 0x7ffffff8, RZ, 0xc0, !PT ;  /* 0x7ffffff80f047812 */ /* 0x000fe200078ec0ff */
[----:B------:R-:W-:Y:S02]  /*02e0*/  VIADD R10, R7, 0x10 ;  /* 0x00000010070a7836 */ /* 0x000fe40000000000 */
[----:B------:R-:W-:Y:S02]  /*02f0*/  VIADD R11, R11, 0x10 ;  /* 0x000000100b0b7836 */ /* 0x000fe40000000000 */
[----:B------:R-:W-:Y:S02]  /*0300*/  IMAD.MOV.U32 R13, RZ, RZ, R5 ;  /* 0x000000ffff0d7224 */ /* 0x000fe400078e0005 */
[----:B------:R-:W-:-:S07]  /*0310*/  IMAD.MOV R15, RZ, RZ, -R4 ;  /* 0x000000ffff0f7224 */ /* 0x000fce00078e0a04 */
.L_x_36:
[----:B------:R-:W0:Y:S01]  /*0320*/  LDC.64 R6, c[0x0][0x380] ;  /* 0x0000e000ff067b82 */ /* 0x000e220000000a00 */
[----:B------:R-:W-:-:S07]  /*0330*/  SHF.R.S32.HI R16, RZ, 0x1f, R13 ;  /* 0x0000001fff107819 */ /* 0x000fce000001140d */
[----:B------:R-:W1:Y:S01]  /*0340*/  LDC.64 R8, c[0x0][0x388] ;  /* 0x0000e200ff087b82 */ /* 0x000e620000000a00 */
[----:B0-----:R-:W-:-:S05]  /*0350*/  IADD3 R6, P0, PT, R13, R6, RZ ;  /* 0x000000060d067210 */ /* 0x001fca0007f1e0ff */
[----:B------:R-:W-:-:S05]  /*0360*/  IMAD.X R7, R16, 0x1, R7, P0 ;  /* 0x0000000110077824 */ /* 0x000fca00000e0607 */
[----:B------:R-:W2:Y:S01]  /*0370*/  LDG.E.U8 R12, desc[UR6][R6.64] ;  /* 0x00000006060c7981 */ /* 0x000ea2000c1e1100 */
[----:B-1----:R-:W-:Y:S01]  /*0380*/  IADD3 R8, P0, P1, R13, 0x3, R8 ;  /* 0x000000030d087810 */ /* 0x002fe2000791e008 */
[----:B------:R-:W-:Y:S03]  /*0390*/  BSSY.RECONVERGENT B1, `(.L_x_4) ;  /* 0x0000007000017945 */ /* 0x000fe60003800200 */
[----:B------:R-:W-:Y:S02]  /*03a0*/  IADD3.X R9, PT, PT, R16, R9, RZ, P0, P1 ;  /* 0x0000000910097210 */ /* 0x000fe400007e24ff */
[----:B--2---:R-:W-:-:S07]  /*03b0*/  I2FP.F32.U32 R19, R12 ;  /* 0x0000000c00137245 */ /* 0x004fce0000201000 */
.L_x_5:
[----:B------:R-:W0:Y:S02]  /*03c0*/  LDS R16, [R10+-0x10] ;  /* 0xfffff0000a107984 */ /* 0x000e240000000800 */
[----:B0-----:R-:W-:-:S05]  /*03d0*/  FADD R17, R19, R16 ;  /* 0x0000001013117221 */ /* 0x001fca0000000000 */
[----:B------:R-:W0:Y:S02]  /*03e0*/  ATOMS.CAST.SPIN P0, [R10+-0x10], R16, R17 ;  /* 0xfffff0100a00758d */ /* 0x000e240001800011 */
[----:B0-----:R-:W-:Y:S05]  /*03f0*/  @!P0 BRA `(.L_x_5) ;  /* 0xfffffffc00f08947 */ /* 0x001fea000383ffff */
[----:B------:R-:W-:Y:S05]  /*0400*/  BSYNC.RECONVERGENT B1 ;  /* 0x0000000000017941 */ /* 0x000fea0003800200 */
.L_x_4:
[----:B------:R-:W2:Y:S01]  /*0410*/  LDG.E.U8 R12, desc[UR6][R8.64+-0x3] ;  /* 0xfffffd06080c7981 */ /* 0x000ea2000c1e1100 */
[----:B------:R-:W-:Y:S01]  /*0420*/  BSSY.RECONVERGENT B1, `(.L_x_6) ;  /* 0x0000006000017945 */ /* 0x000fe20003800200 */
[----:B--2---:R-:W-:-:S07]  /*0430*/  I2FP.F32.U32 R19, R12 ;  /* 0x0000000c00137245 */ /* 0x004fce0000201000 */
.L_x_7:
[----:B------:R-:W0:Y:S02]  /*0440*/  LDS R16, [R11+-0x10] ;  /* 0xfffff0000b107984 */ /* 0x000e240000000800 */
[----:B0-----:R-:W-:-:S05]  /*0450*/  FADD R17, R19, R16 ;  /* 0x0000001013117221 */ /* 0x001fca0000000000 */
[----:B------:R-:W0:Y:S02]  /*0460*/  ATOMS.CAST.SPIN P0, [R11+-0x10], R16, R17 ;  /* 0xfffff0100b00758d */ /* 0x000e240001800011 */
[----:B0-----:R-:W-:Y:S05]  /*0470*/  @!P0 BRA `(.L_x_7) ;  /* 0xfffffffc00f08947 */ /* 0x001fea000383ffff */
[----:B------:R-:W-:Y:S05]  /*0480*/  BSYNC.RECONVERGENT B1 ;  /* 0x0000000000017941 */ /* 0x000fea0003800200 */
.L_x_6:
[----:B------:R-:W2:Y:S01]  /*0490*/  LDG.E.U8 R12, desc[UR6][R6.64+0x1] ;  /* 0x00000106060c7981 */ /* 0x000ea2000c1e1100 */
[----:B------:R-:W-:Y:S01]  /*04a0*/  BSSY.RECONVERGENT B1, `(.L_x_8) ;  /* 0x0000006000017945 */ /* 0x000fe20003800200 */
[----:B--2---:R-:W-:-:S07]  /*04b0*/  I2FP.F32.U32 R19, R12 ;  /* 0x0000000c00137245 */ /* 0x004fce0000201000 */
.L_x_9:
[----:B------:R-:W0:Y:S02]  /*04c0*/  LDS R16, [R10+-0xc] ;  /* 0xfffff4000a107984 */ /* 0x000e240000000800 */
[----:B0-----:R-:W-:-:S05]  /*04d0*/  FADD R17, R19, R16 ;  /* 0x0000001013117221 */ /* 0x001fca0000000000 */
[----:B------:R-:W0:Y:S02]  /*04e0*/  ATOMS.CAST.SPIN P0, [R10+-0xc], R16, R17 ;  /* 0xfffff4100a00758d */ /* 0x000e240001800011 */
[----:B0-----:R-:W-:Y:S05]  /*04f0*/  @!P0 BRA `(.L_x_9) ;  /* 0xfffffffc00f08947 */ /* 0x001fea000383ffff */
[----:B------:R-:W-:Y:S05]  /*0500*/  BSYNC.RECONVERGENT B1 ;  /* 0x0000000000017941 */ /* 0x000fea0003800200 */
.L_x_8:
[----:B------:R-:W2:Y:S01]  /*0510*/  LDG.E.U8 R12, desc[UR6][R8.64+-0x2] ;  /* 0xfffffe06080c7981 */ /* 0x000ea2000c1e1100 */
[----:B------:R-:W-:Y:S01]  /*0520*/  BSSY.RECONVERGENT B1, `(.L_x_10) ;  /* 0x0000006000017945 */ /* 0x000fe20003800200 */
[----:B--2---:R-:W-:-:S07]  /*0530*/  I2FP.F32.U32 R19, R12 ;  /* 0x0000000c00137245 */ /* 0x004fce0000201000 */
.L_x_11:
[----:B------:R-:W0:Y:S02]  /*0540*/  LDS R16, [R11+-0xc] ;  /* 0xfffff4000b107984 */ /* 0x000e240000000800 */
[----:B0-----:R-:W-:-:S05]  /*0550*/  FADD R17, R19, R16 ;  /* 0x0000001013117221 */ /* 0x001fca0000000000 */
[----:B------:R-:W0:Y:S02]  /*0560*/  ATOMS.CAST.SPIN P0, [R11+-0xc], R16, R17 ;  /* 0xfffff4100b00758d */ /* 0x000e240001800011 */
[----:B0-----:R-:W-:Y:S05]  /*0570*/  @!P0 BRA `(.L_x_11) ;  /* 0xfffffffc00f08947 */ /* 0x001fea000383ffff */
[----:B------:R-:W-:Y:S05]  /*0580*/  BSYNC.RECONVERGENT B1 ;  /* 0x0000000000017941 */ /* 0x000fea0003800200 */
.L_x_10:
[----:B------:R-:W2:Y:S01]  /*0590*/  LDG.E.U8 R12, desc[UR6][R6.64+0x2] ;  /* 0x00000206060c7981 */ /* 0x000ea2000c1e1100 */
[----:B------:R-:W-:Y:S01]  /*05a0*/  BSSY.RECONVERGENT B1, `(.L_x_12) ;  /* 0x0000006000017945 */ /* 0x000fe20003800200 */
[----:B--2---:R-:W-:-:S07]  /*05b0*/  I2FP.F32.U32 R19, R12 ;  /* 0x0000000c00137245 */ /* 0x004fce0000201000 */
.L_x_13:
[----:B------:R-:W0:Y:S02]  /*05c0*/  LDS R16, [R10+-0x8] ;  /* 0xfffff8000a107984 */ /* 0x000e240000000800 */
[----:B0-----:R-:W-:-:S05]  /*05d0*/  FADD R17, R19, R16 ;  /* 0x0000001013117221 */ /* 0x001fca0000000000 */
[----:B------:R-:W0:Y:S02]  /*05e0*/  ATOMS.CAST.SPIN P0, [R10+-0x8], R16, R17 ;  /* 0xfffff8100a00758d */ /* 0x000e240001800011 */
[----:B0-----:R-:W-:Y:S05]  /*05f0*/  @!P0 BRA `(.L_x_13) ;  /* 0xfffffffc00f08947 */ /* 0x001fea000383ffff */
[----:B------:R-:W-:Y:S05]  /*0600*/  BSYNC.RECONVERGENT B1 ;  /* 0x0000000000017941 */ /* 0x000fea0003800200 */
.L_x_12:
[----:B------:R-:W2:Y:S01]  /*0610*/  LDG.E.U8 R12, desc[UR6][R8.64+-0x1] ;  /* 0xffffff06080c7981 */ /* 0x000ea2000c1e1100 */
[----:B------:R-:W-:Y:S01]  /*0620*/  BSSY.RECONVERGENT B1, `(.L_x_14) ;  /* 0x0000006000017945 */ /* 0x000fe20003800200 */
[----:B--2---:R-:W-:-:S07]  /*0630*/  I2FP.F32.U32 R19, R12 ;  /* 0x0000000c00137245 */ /* 0x004fce0000201000 */
.L_x_15:
[----:B------:R-:W0:Y:S02]  /*0640*/  LDS R16, [R11+-0x8] ;  /* 0xfffff8000b107984 */ /* 0x000e240000000800 */
[----:B0-----:R-:W-:-:S05]  /*0650*/  FADD R17, R19, R16 ;  /* 0x0000001013117221 */ /* 0x001fca0000000000 */
[----:B------:R-:W0:Y:S02]  /*0660*/  ATOMS.CAST.SPIN P0, [R11+-0x8], R16, R17 ;  /* 0xfffff8100b00758d */ /* 0x000e240001800011 */
[----:B0-----:R-:W-:Y:S05]  /*0670*/  @!P0 BRA `(.L_x_15) ;  /* 0xfffffffc00f08947 */ /* 0x001fea000383ffff */
[----:B------:R-:W-:Y:S05]  /*0680*/  BSYNC.RECONVERGENT B1 ;  /* 0x0000000000017941 */ /* 0x000fea0003800200 */
.L_x_14:
[----:B------:R-:W2:Y:S01]  /*0690*/  LDG.E.U8 R12, desc[UR6][R6.64+0x3] ;  /* 0x00000306060c7981 */ /* 0x000ea2000c1e1100 */
[----:B------:R-:W-:Y:S01]  /*06a0*/  BSSY.RECONVERGENT B1, `(.L_x_16) ;  /* 0x0000006000017945 */ /* 0x000fe20003800200 */
[----:B--2---:R-:W-:-:S07]  /*06b0*/  I2FP.F32.U32 R19, R12 ;  /* 0x0000000c00137245 */ /* 0x004fce0000201000 */
.L_x_17:
[----:B------:R-:W0:Y:S02]  /*06c0*/  LDS R16, [R10+-0x4] ;  /* 0xfffffc000a107984 */ /* 0x000e240000000800 */
[----:B0-----:R-:W-:-:S05]  /*06d0*/  FADD R17, R19, R16 ;  /* 0x0000001013117221 */ /* 0x001fca0000000000 */
[----:B------:R-:W0:Y:S02]  /*06e0*/  ATOMS.CAST.SPIN P0, [R10+-0x4], R16, R17 ;  /* 0xfffffc100a00758d */ /* 0x000e240001800011 */
[----:B0-----:R-:W-:Y:S05]  /*06f0*/  @!P0 BRA `(.L_x_17) ;  /* 0xfffffffc00f08947 */ /* 0x001fea000383ffff */
[----:B------:R-:W-:Y:S05]  /*0700*/  BSYNC.RECONVERGENT B1 ;  /* 0x0000000000017941 */ /* 0x000fea0003800200 */
.L_x_16:
[----:B------:R-:W2:Y:S01]  /*0710*/  LDG.E.U8 R12, desc[UR6][R8.64] ;  /* 0x00000006080c7981 */ /* 0x000ea2000c1e1100 */
[----:B------:R-:W-:Y:S01]  /*0720*/  BSSY.RECONVERGENT B1, `(.L_x_18) ;  /* 0x0000006000017945 */ /* 0x000fe20003800200 */
[----:B--2---:R-:W-:-:S07]  /*0730*/  I2FP.F32.U32 R19, R12 ;  /* 0x0000000c00137245 */ /* 0x004fce0000201000 */
.L_x_19:
[----:B------:R-:W0:Y:S02]  /*0740*/  LDS R16, [R11+-0x4] ;  /* 0xfffffc000b107984 */ /* 0x000e240000000800 */
[----:B0-----:R-:W-:-:S05]  /*0750*/  FADD R17, R19, R16 ;  /* 0x0000001013117221 */ /* 0x001fca0000000000 */
[----:B------:R-:W0:Y:S02]  /*0760*/  ATOMS.CAST.SPIN P0, [R11+-0x4], R16, R17 ;  /* 0xfffffc100b00758d */ /* 0x000e240001800011 */
[----:B0-----:R-:W-:Y:S05]  /*0770*/  @!P0 BRA `(.L_x_19) ;  /* 0xfffffffc00f08947 */ /* 0x001fea000383ffff */
[----:B------:R-:W-:Y:S05]  /*0780*/  BSYNC.RECONVERGENT B1 ;  /* 0x0000000000017941 */ /* 0x000fea0003800200 */
.L_x_18:
[----:B------:R-:W2:Y:S01]  /*0790*/  LDG.E.U8 R12, desc[UR6][R6.64+0x4] ;  /* 0x00000406060c7981 */ /* 0x000ea2000c1e1100 */
[----:B------:R-:W-:Y:S01]  /*07a0*/  BSSY.RECONVERGENT B1, `(.L_x_20) ;  /* 0x0000006000017945 */ /* 0x000fe20003800200 */
[----:B--2---:R-:W-:-:S07]  /*07b0*/  I2FP.F32.U32 R19, R12 ;  /* 0x0000000c00137245 */ /* 0x004fce0000201000 */
.L_x_21:
[----:B------:R-:W0:Y:S02]  /*07c0*/  LDS R16, [R10] ;  /* 0x000000000a107984 */ /* 0x000e240000000800 */
[----:B0-----:R-:W-:-:S05]  /*07d0*/  FADD R17, R19, R16 ;  /* 0x0000001013117221 */ /* 0x001fca0000000000 */
[----:B------:R-:W0:Y:S02]  /*07e0*/  ATOMS.CAST.SPIN P0, [R10], R16, R17 ;  /* 0x000000100a00758d */ /* 0x000e240001800011 */
[----:B0-----:R-:W-:Y:S05]  /*07f0*/  @!P0 BRA `(.L_x_21) ;  /* 0xfffffffc00f08947 */ /* 0x001fea000383ffff */
[----:B------:R-:W-:Y:S05]  /*0800*/  BSYNC.RECONVERGENT B1 ;  /* 0x0000000000017941 */ /* 0x000fea0003800200 */
.L_x_20:
[----:B------:R-:W2:Y:S01]  /*0810*/  LDG.E.U8 R12, desc[UR6][R8.64+0x1] ;  /* 0x00000106080c7981 */ /* 0x000ea2000c1e1100 */
[----:B------:R-:W-:Y:S01]  /*0820*/  BSSY.RECONVERGENT B1, `(.L_x_22) ;  /* 0x0000006000017945 */ /* 0x000fe20003800200 */
[----:B--2---:R-:W-:-:S07]  /*0830*/  I2FP.F32.U32 R19, R12 ;  /* 0x0000000c00137245 */ /* 0x004fce0000201000 */
.L_x_23:
[----:B------:R-:W0:Y:S02]  /*0840*/  LDS R16, [R11] ;  /* 0x000000000b107984 */ /* 0x000e240000000800 */
[----:B0-----:R-:W-:-:S05]  /*0850*/  FADD R17, R19, R16 ;  /* 0x0000001013117221 */ /* 0x001fca0000000000 */
[----:B------:R-:W0:Y:S02]  /*0860*/  ATOMS.CAST.SPIN P0, [R11], R16, R17 ;  /* 0x000000100b00758d */ /* 0x000e240001800011 */
[----:B0-----:R-:W-:Y:S05]  /*0870*/  @!P0 BRA `(.L_x_23) ;  /* 0xfffffffc00f08947 */ /* 0x001fea000383ffff */
[----:B------:R-:W-:Y:S05]  /*0880*/  BSYNC.RECONVERGENT B1 ;  /* 0x0000000000017941 */ /* 0x000fea0003800200 */
.L_x_22:
[----:B------:R-:W2:Y:S01]  /*0890*/  LDG.E.U8 R12, desc[UR6][R6.64+0x5] ;  /* 0x00000506060c7981 */ /* 0x000ea2000c1e1100 */
[----:B------:R-:W-:Y:S01]  /*08a0*/  BSSY.RECONVERGENT B1, `(.L_x_24) ;  /* 0x0000006000017945 */ /* 0x000fe20003800200 */
[----:B--2---:R-:W-:-:S07]  /*08b0*/  I2FP.F32.U32 R19, R12 ;  /* 0x0000000c00137245 */ /* 0x004fce0000201000 */
.L_x_25:
[----:B------:R-:W0:Y:S02]  /*08c0*/  LDS R16, [R10+0x4] ;  /* 0x000004000a107984 */ /* 0x000e240000000800 */
[----:B0-----:R-:W-:-:S05]  /*08d0*/  FADD R17, R19, R16 ;  /* 0x0000001013117221 */ /* 0x001fca0000000000 */
[----:B------:R-:W0:Y:S02]  /*08e0*/  ATOMS.CAST.SPIN P0, [R10+0x4], R16, R17 ;  /* 0x000004100a00758d */ /* 0x000e240001800011 */
[----:B0-----:R-:W-:Y:S05]  /*08f0*/  @!P0 BRA `(.L_x_25) ;  /* 0xfffffffc00f08947 */ /* 0x001fea000383ffff */
[----:B------:R-:W-:Y:S05]  /*0900*/  BSYNC.RECONVERGENT B1 ;  /* 0x0000000000017941 */ /* 0x000fea0003800200 */
.L_x_24:
[----:B------:R-:W2:Y:S01]  /*0910*/  LDG.E.U8 R12, desc[UR6][R8.64+0x2] ;  /* 0x00000206080c7981 */ /* 0x000ea2000c1e1100 */
[----:B------:R-:W-:Y:S01]  /*0920*/  BSSY.RECONVERGENT B1, `(.L_x_26) ;  /* 0x0000006000017945 */ /* 0x000fe20003800200 */
[----:B--2---:R-:W-:-:S07]  /*0930*/  I2FP.F32.U32 R19, R12 ;  /* 0x0000000c00137245 */ /* 0x004fce0000201000 */
.L_x_27:
[----:B------:R-:W0:Y:S02]  /*0940*/  LDS R16, [R11+0x4] ;  /* 0x000004000b107984 */ /* 0x000e240000000800 */
[----:B0-----:R-:W-:-:S05]  /*0950*/  FADD R17, R19, R16 ;  /* 0x0000001013117221 */ /* 0x001fca0000000000 */
[----:B------:R-:W0:Y:S02]  /*0960*/  ATOMS.CAST.SPIN P0, [R11+0x4], R16, R17 ;  /* 0x000004100b00758d */ /* 0x000e240001800011 */
[----:B0-----:R-:W-:Y:S05]  /*0970*/  @!P0 BRA `(.L_x_27) ;  /* 0xfffffffc00f08947 */ /* 0x001fea000383ffff */
[----:B------:R-:W-:Y:S05]  /*0980*/  BSYNC.RECONVERGENT B1 ;  /* 0x0000000000017941 */ /* 0x000fea0003800200 */
.L_x_26:
[----:B------:R-:W2:Y:S01]  /*0990*/  LDG.E.U8 R12, desc[UR6][R6.64+0x6] ;  /* 0x00000606060c7981 */ /* 0x000ea2000c1e1100 */
[----:B------:R-:W-:Y:S01]  /*09a0*/  BSSY.RECONVERGENT B1, `(.L_x_28) ;  /* 0x0000006000017945 */ /* 0x000fe20003800200 */
[----:B--2---:R-:W-:-:S07]  /*09b0*/  I2FP.F32.U32 R19, R12 ;  /* 0x0000000c00137245 */ /* 0x004fce0000201000 */
.L_x_29:
[----:B------:R-:W0:Y:S02]  /*09c0*/  LDS R16, [R10+0x8] ;  /* 0x000008000a107984 */ /* 0x000e240000000800 */
[----:B0-----:R-:W-:-:S05]  /*09d0*/  FADD R17, R19, R16 ;  /* 0x0000001013117221 */ /* 0x001fca0000000000 */
[----:B------:R-:W0:Y:S02]  /*09e0*/  ATOMS.CAST.SPIN P0, [R10+0x8], R16, R17 ;  /* 0x000008100a00758d */ /* 0x000e240001800011 */
[----:B0-----:R-:W-:Y:S05]  /*09f0*/  @!P0 BRA `(.L_x_29) ;  /* 0xfffffffc00f08947 */ /* 0x001fea000383ffff */
[----:B------:R-:W-:Y:S05]  /*0a00*/  BSYNC.RECONVERGENT B1 ;  /* 0x0000000000017941 */ /* 0x000fea0003800200 */
.L_x_28:
[----:B------:R-:W2:Y:S01]  /*0a10*/  LDG.E.U8 R12, desc[UR6][R8.64+0x3] ;  /* 0x00000306080c7981 */ /* 0x000ea2000c1e1100 */
[----:B------:R-:W-:Y:S01]  /*0a20*/  BSSY.RECONVERGENT B1, `(.L_x_30) ;  /* 0x0000006000017945 */ /* 0x000fe20003800200 */
[----:B--2---:R-:W-:-:S07]  /*0a30*/  I2FP.F32.U32 R19, R12 ;  /* 0x0000000c00137245 */ /* 0x004fce0000201000 */
.L_x_31:
[----:B------:R-:W0:Y:S02]  /*0a40*/  LDS R16, [R11+0x8] ;  /* 0x000008000b107984 */ /* 0x000e240000000800 */
[----:B0-----:R-:W-:-:S05]  /*0a50*/  FADD R17, R19, R16 ;  /* 0x0000001013117221 */ /* 0x001fca0000000000 */
[----:B------:R-:W0:Y:S02]  /*0a60*/  ATOMS.CAST.SPIN P0, [R11+0x8], R16, R17 ;  /* 0x000008100b00758d */ /* 0x000e240001800011 */
[----:B0-----:R-:W-:Y:S05]  /*0a70*/  @!P0 BRA `(.L_x_31) ;  /* 0xfffffffc00f08947 */ /* 0x001fea000383ffff */
[----:B------:R-:W-:Y:S05]  /*0a80*/  BSYNC.RECONVERGENT B1 ;  /* 0x0000000000017941 */ /* 0x000fea0003800200 */
.L_x_30:
[----:B------:R-:W2:Y:S01]  /*0a90*/  LDG.E.U8 R6, desc[UR6][R6.64+0x7] ;  /* 0x0000070606067981 */ /* 0x000ea2000c1e1100 */
[----:B------:R-:W-:Y:S01]  /*0aa0*/  BSSY.RECONVERGENT B1, `(.L_x_32) ;  /* 0x0000006000017945 */ /* 0x000fe20003800200 */
[----:B--2---:R-:W-:-:S07]  /*0ab0*/  I2FP.F32.U32 R17, R6 ;  /* 0x0000000600117245 */ /* 0x004fce0000201000 */
.L_x_33:
[----:B------:R-:W0:Y:S02]  /*0ac0*/  LDS R6, [R10+0xc] ;  /* 0x00000c000a067984 */ /* 0x000e240000000800 */
[----:B0-----:R-:W-:-:S05]  /*0ad0*/  FADD R7, R17, R6 ;  /* 0x0000000611077221 */ /* 0x001fca0000000000 */
[----:B------:R-:W0:Y:S02]  /*0ae0*/  ATOMS.CAST.SPIN P0, [R10+0xc], R6, R7 ;  /* 0x00000c060a00758d */ /* 0x000e240001800007 */
[----:B0-----:R-:W-:Y:S05]  /*0af0*/  @!P0 BRA `(.L_x_33) ;  /* 0xfffffffc00f08947 */ /* 0x001fea000383ffff */
[----:B------:R-:W-:Y:S05]  /*0b00*/  BSYNC.RECONVERGENT B1 ;  /* 0x0000000000017941 */ /* 0x000fea0003800200 */
.L_x_32:
[----:B------:R-:W2:Y:S01]  /*0b10*/  LDG.E.U8 R8, desc[UR6][R8.64+0x4] ;  /* 0x0000040608087981 */ /* 0x000ea2000c1e1100 */
[----:B------:R-:W-:Y:S01]  /*0b20*/  BSSY.RECONVERGENT B1, `(.L_x_34) ;  /* 0x0000006000017945 */ /* 0x000fe20003800200 */
[----:B--2---:R-:W-:-:S07]  /*0b30*/  I2FP.F32.U32 R17, R8 ;  /* 0x0000000800117245 */ /* 0x004fce0000201000 */
.L_x_35:
[----:B------:R-:W0:Y:S02]  /*0b40*/  LDS R6, [R11+0xc] ;  /* 0x00000c000b067984 */ /* 0x000e240000000800 */
[----:B0-----:R-:W-:-:S05]  /*0b50*/  FADD R7, R17, R6 ;  /* 0x0000000611077221 */ /* 0x001fca0000000000 */
[----:B------:R-:W0:Y:S02]  /*0b60*/  ATOMS.CAST.SPIN P0, [R11+0xc], R6, R7 ;  /* 0x00000c060b00758d */ /* 0x000e240001800007 */
[----:B0-----:R-:W-:Y:S05]  /*0b70*/  @!P0 BRA `(.L_x_35) ;  /* 0xfffffffc00f08947 */ /* 0x001fea000383ffff */
[----:B------:R-:W-:Y:S05]  /*0b80*/  BSYNC.RECONVERGENT B1 ;  /* 0x0000000000017941 */ /* 0x000fea0003800200 */
.L_x_34:
[----:B------:R-:W-:Y:S02]  /*0b90*/  VIADD R15, R15, 0x8 ;  /* 0x000000080f0f7836 */ /* 0x000fe40000000000 */
[----:B------:R-:W-:Y:S02]  /*0ba0*/  VIADD R13, R13, 0x8 ;  /* 0x000000080d0d7836 */ /* 0x000fe40000000000 */
[----:B------:R-:W-:Y:S01]  /*0bb0*/  VIADD R10, R10, 0x20 ;  /* 0x000000200a0a7836 */ /* 0x000fe20000000000 */
[----:B------:R-:W-:Y:S01]  /*0bc0*/  ISETP.NE.AND P0, PT, R15, RZ, PT ;  /* 0x000000ff0f00720c */ /* 0x000fe20003f05270 */
[----:B------:R-:W-:-:S12]  /*0bd0*/  VIADD R11, R11, 0x20 ;  /* 0x000000200b0b7836 */ /* 0x000fd80000000000 */
[----:B------:R-:W-:Y:S05]  /*0be0*/  @P0 BRA `(.L_x_36) ;  /* 0xfffffff400cc0947 */ /* 0x000fea000383ffff */
.L_x_3:
[----:B------:R-:W-:Y:S01]  /*0bf0*/  ISETP.NE.AND P0, PT, R14, RZ, PT ;  /* 0x000000ff0e00720c */ /* 0x000fe20003f05270 */
[----:B------:R-:W-:-:S12]  /*0c00*/  BSSY.RECONVERGENT B1, `(.L_x_2) ;  /* 0x00000aa000017945 */ /* 0x000fd80003800200 */
[----:B------:R-:W-:Y:S05]  /*0c10*/  @!P0 BRA `(.L_x_37) ;  /* 0x0000000800a08947 */ /* 0x000fea0003800000 */
[----:B------:R-:W0:Y:S01]  /*0c20*/  LDC R10, c[0x0][0x3a8] ;  /* 0x0000ea00ff0a7b82 */ /* 0x000e220000000800 */
[----:B------:R-:W-:Y:S02]  /*0c30*/  ISETP.GE.U32.AND P0, PT, R14, 0x4, PT ;  /* 0x000000040e00780c */ /* 0x000fe40003f06070 */
[----:B0-----:R-:W-:-:S11]  /*0c40*/  LOP3.LUT R16, R10, 0x3, RZ, 0xc0, !PT ;  /* 0x000000030a107812 */ /* 0x001fd600078ec0ff */
[----:B------:R-:W-:Y:S05]  /*0c50*/  @!P0 BRA `(.L_x_38) ;  /* 0x0000000400408947 */ /* 0x000fea0003800000 */
[----:B------:R-:W0:Y:S01]  /*0c60*/  LDCU.64 UR4, c[0x0][0x380] ;  /* 0x00007000ff0477ac */ /* 0x000e220008000a00 */
[----:B------:R-:W-:-:S05]  /*0c70*/  IMAD.IADD R12, R5, 0x1, R4 ;  /* 0x00000001050c7824 */ /* 0x000fca00078e0204 */
[----:B------:R-:W-:Y:S02]  /*0c80*/  SHF.R.S32.HI R17, RZ, 0x1f, R12 ;  /* 0x0000001fff117819 */ /* 0x000fe4000001140c */
[----:B0-----:R-:W-:-:S04]  /*0c90*/  IADD3 R6, P0, PT, R12, UR4, RZ ;  /* 0x000000040c067c10 */ /* 0x001fc8000ff1e0ff */
[----:B------:R-:W-:-:S05]  /*0ca0*/  IADD3.X R7, PT, PT, R17, UR5, RZ, P0, !PT ;  /* 0x0000000511077c10 */ /* 0x000fca00087fe4ff */
[----:B------:R-:W2:Y:S01]  /*0cb0*/  LDG.E.U8 R8, desc[UR6][R6.64] ;  /* 0x0000000606087981 */ /* 0x000ea2000c1e1100 */
[----:B------:R-:W-:Y:S01]  /*0cc0*/  MOV R14, 0x400 ;  /* 0x00000400000e7802 */ /* 0x000fe20000000f00 */
[----:B------:R-:W-:Y:S01]  /*0cd0*/  BSSY.RECONVERGENT B2, `(.L_x_39) ;  /* 0x0000009000027945 */ /* 0x000fe20003800200 */
[----:B------:R-:W0:Y:S02]  /*0ce0*/  S2R R15, SR_CgaCtaId ;  /* 0x00000000000f7919 */ /* 0x000e240000008800 */
[----:B0-----:R-:W-:-:S05]  /*0cf0*/  LEA R11, R15, R14, 0x18 ;  /* 0x0000000e0f0b7211 */ /* 0x001fca00078ec0ff */
[----:B------:R-:W-:Y:S01]  /*0d00*/  IMAD R11, R4, 0x4, R11 ;  /* 0x00000004040b7824 */ /* 0x000fe200078e020b */
[----:B--2---:R-:W-:-:S07]  /*0d10*/  I2FP.F32.U32 R13, R8 ;  /* 0x00000008000d7245 */ /* 0x004fce0000201000 */
.L_x_40:
[----:B------:R-:W0:Y:S02]  /*0d20*/  LDS R8, [R11] ;  /* 0x000000000b087984 */ /* 0x000e240000000800 */
[----:B0-----:R-:W-:-:S05]  /*0d30*/  FADD R9, R13, R8 ;  /* 0x000000080d097221 */ /* 0x001fca0000000000 */
[----:B------:R-:W0:Y:S02]  /*0d40*/  ATOMS.CAST.SPIN P0, [R11], R8, R9 ;  /* 0x000000080b00758d */ /* 0x000e240001800009 */
[----:B0-----:R-:W-:Y:S05]  /*0d50*/  @!P0 BRA `(.L_x_40) ;  /* 0xfffffffc00f08947 */ /* 0x001fea000383ffff */
[----:B------:R-:W-:Y:S05]  /*0d60*/  BSYNC.RECONVERGENT B2 ;  /* 0x0000000000027941 */ /* 0x000fea0003800200 */
.L_x_39:
[----:B------:R-:W0:Y:S02]  /*0d70*/  LDCU.64 UR4, c[0x0][0x388] ;  /* 0x00007100ff0477ac */ /* 0x000e240008000a00 */
[----:B0-----:R-:W-:-:S04]  /*0d80*/  IADD3 R8, P0, PT, R12, UR4, RZ ;  /* 0x000000040c087c10 */ /* 0x001fc8000ff1e0ff */
[----:B------:R-:W-:-:S05]  /*0d90*/  IADD3.X R9, PT, PT, R17, UR5, RZ, P0, !PT ;  /* 0x0000000511097c10 */ /* 0x000fca00087fe4ff */
[----:B------:R-:W2:Y:S01]  /*0da0*/  LDG.E.U8 R13, desc[UR6][R8.64] ;  /* 0x00000006080d7981 */ /* 0x000ea2000c1e1100 */
[----:B------:R-:W-:Y:S01]  /*0db0*/  VIADD R14, R14, 0xc ;  /* 0x0000000c0e0e7836 */ /* 0x000fe20000000000 */
[----:B------:R-:W-:Y:S04]  /*0dc0*/  BSSY.RECONVERGENT B2, `(.L_x_41) ;  /* 0x0000008000027945 */ /* 0x000fe80003800200 */
[----:B------:R-:W-:-:S05]  /*0dd0*/  LEA R15, R15, R14, 0x18 ;  /* 0x0000000e0f0f7211 */ /* 0x000fca00078ec0ff */
[----:B------:R-:W-:Y:S01]  /*0de0*/  IMAD R12, R4, 0x4, R15 ;  /* 0x00000004040c7824 */ /* 0x000fe200078e020f */
[----:B--2---:R-:W-:-:S07]  /*0df0*/  I2FP.F32.U32 R13, R13 ;  /* 0x0000000d000d7245 */ /* 0x004fce0000201000 */
.L_x_42:
[----:B------:R-:W0:Y:S02]  /*0e00*/  LDS R14, [R12] ;  /* 0x000000000c0e7984 */ /* 0x000e240000000800 */
[----:B0-----:R-:W-:-:S05]  /*0e10*/  FADD R15, R13, R14 ;  /* 0x0000000e0d0f7221 */ /* 0x001fca0000000000 */
[----:B------:R-:W0:Y:S02]  /*0e20*/  ATOMS.CAST.SPIN P0, [R12], R14, R15 ;  /* 0x0000000e0c00758d */ /* 0x000e24000180000f */
[----:B0-----:R-:W-:Y:S05]  /*0e30*/  @!P0 BRA `(.L_x_42) ;  /* 0xfffffffc00f08947 */ /* 0x001fea000383ffff */
[----:B------:R-:W-:Y:S05]  /*0e40*/  BSYNC.RECONVERGENT B2 ;  /* 0x0000000000027941 */ /* 0x000fea0003800200 */
.L_x_41:
[----:B------:R-:W2:Y:S01]  /*0e50*/  LDG.E.U8 R13, desc[UR6][R6.64+0x1] ;  /* 0x00000106060d7981 */ /* 0x000ea2000c1e1100 */
[----:B------:R-:W-:Y:S01]  /*0e60*/  BSSY.RECONVERGENT B2, `(.L_x_43) ;  /* 0x0000006000027945 */ /* 0x000fe20003800200 */
[----:B--2---:R-:W-:-:S07]  /*0e70*/  I2FP.F32.U32 R13, R13 ;  /* 0x0000000d000d7245 */ /* 0x004fce0000201000 */
.L_x_44:
[----:B------:R-:W0:Y:S02]  /*0e80*/  LDS R14, [R11+0x4] ;  /* 0x000004000b0e7984 */ /* 0x000e240000000800 */
[----:B0-----:R-:W-:-:S05]  /*0e90*/  FADD R15, R13, R14 ;  /* 0x0000000e0d0f7221 */ /* 0x001fca0000000000 */
[----:B------:R-:W0:Y:S02]  /*0ea0*/  ATOMS.CAST.SPIN P0, [R11+0x4], R14, R15 ;  /* 0x0000040e0b00758d */ /* 0x000e24000180000f */
[----:B0-----:R-:W-:Y:S05]  /*0eb0*/  @!P0 BRA `(.L_x_44) ;  /* 0xfffffffc00f08947 */ /* 0x001fea000383ffff */
[----:B------:R-:W-:Y:S05]  /*0ec0*/  BSYNC.RECONVERGENT B2 ;  /* 0x0000000000027941 */ /* 0x000fea0003800200 */
.L_x_43:
[----:B------:R-:W2:Y:S01]  /*0ed0*/  LDG.E.U8 R13, desc[UR6][R8.64+0x1] ;  /* 0x00000106080d7981 */ /* 0x000ea2000c1e1100 */
[----:B------:R-:W-:Y:S01]  /*0ee0*/  BSSY.RECONVERGENT B2, `(.L_x_45) ;  /* 0x0000006000027945 */ /* 0x000fe20003800200 */
[----:B--2---:R-:W-:-:S07]  /*0ef0*/  I2FP.F32.U32 R13, R13 ;  /* 0x0000000d000d7245 */ /* 0x004fce0000201000 */
.L_x_46:
[----:B------:R-:W0:Y:S02]  /*0f00*/  LDS R14, [R12+0x4] ;  /* 0x000004000c0e7984 */ /* 0x000e240000000800 */
[----:B0-----:R-:W-:-:S05]  /*0f10*/  FADD R15, R13, R14 ;  /* 0x0000000e0d0f7221 */ /* 0x001fca0000000000 */
[----:B------:R-:W0:Y:S02]  /*0f20*/  ATOMS.CAST.SPIN P0, [R12+0x4], R14, R15 ;  /* 0x0000040e0c00758d */ /* 0x000e24000180000f */
[----:B0-----:R-:W-:Y:S05]  /*0f30*/  @!P0 BRA `(.L_x_46) ;  /* 0xfffffffc00f08947 */ /* 0x001fea000383ffff */
[----:B------:R-:W-:Y:S05]  /*0f40*/  BSYNC.RECONVERGENT B2 ;  /* 0x0000000000027941 */ /* 0x000fea0003800200 */
.L_x_45:
[----:B------:R-:W2:Y:S01]  /*0f50*/  LDG.E.U8 R13, desc[UR6][R6.64+0x2] ;  /* 0x00000206060d7981 */ /* 0x000ea2000c1e1100 */
[----:B------:R-:W-:Y:S01]  /*0f60*/  BSSY.RECONVERGENT B2, `(.L_x_47) ;  /* 0x0000006000027945 */ /* 0x000fe20003800200 */
[----:B--2---:R-:W-:-:S07]  /*0f70*/  I2FP.F32.U32 R13, R13 ;  /* 0x0000000d000d7245 */ /* 0x004fce0000201000 */
.L_x_48:
[----:B------:R-:W0:Y:S02]  /*0f80*/  LDS R14, [R11+0x8] ;  /* 0x000008000b0e7984 */ /* 0x000e240000000800 */
[----:B0-----:R-:W-:-:S05]  /*0f90*/  FADD R15, R13, R14 ;  /* 0x0000000e0d0f7221 */ /* 0x001fca0000000000 */
[----:B------:R-:W0:Y:S02]  /*0fa0*/  ATOMS.CAST.SPIN P0, [R11+0x8], R14, R15 ;  /* 0x0000080e0b00758d */ /* 0x000e24000180000f */
[----:B0-----:R-:W-:Y:S05]  /*0fb0*/  @!P0 BRA `(.L_x_48) ;  /* 0xfffffffc00f08947 */ /* 0x001fea000383ffff */
[----:B------:R-:W-:Y:S05]  /*0fc0*/  BSYNC.RECONVERGENT B2 ;  /* 0x0000000000027941 */ /* 0x000fea0003800200 */
.L_x_47:
[----:B------:R-:W2:Y:S01]  /*0fd0*/  LDG.E.U8 R13, desc[UR6][R8.64+0x2] ;  /* 0x00000206080d7981 */ /* 0x000ea2000c1e1100 */
[----:B------:R-:W-:Y:S01]  /*0fe0*/  BSSY.RECONVERGENT B2, `(.L_x_49) ;  /* 0x0000006000027945 */ /* 0x000fe20003800200 */
[----:B--2---:R-:W-:-:S07]  /*0ff0*/  I2FP.F32.U32 R13, R13 ;  /* 0x0000000d000d7245 */ /* 0x004fce0000201000 */
.L_x_50:
[----:B------:R-:W0:Y:S02]  /*1000*/  LDS R14, [R12+0x8] ;  /* 0x000008000c0e7984 */ /* 0x000e240000000800 */
[----:B0-----:R-:W-:-:S05]  /*1010*/  FADD R15, R13, R14 ;  /* 0x0000000e0d0f7221 */ /* 0x001fca0000000000 */
[----:B------:R-:W0:Y:S02]  /*1020*/  ATOMS.CAST.SPIN P0, [R12+0x8], R14, R15 ;  /* 0x0000080e0c00758d */ /* 0x000e24000180000f */
[----:B0-----:R-:W-:Y:S05]  /*1030*/  @!P0 BRA `(.L_x_50) ;  /* 0xfffffffc00f08947 */ /* 0x001fea000383ffff */
[----:B------:R-:W-:Y:S05]  /*1040*/  BSYNC.RECONVERGENT B2 ;  /* 0x0000000000027941 */ /* 0x000fea0003800200 */
.L_x_49:
[----:B------:R-:W2:Y:S01]  /*1050*/  LDG.E.U8 R6, desc[UR6][R6.64+0x3] ;  /* 0x0000030606067981 */ /* 0x000ea2000c1e1100 */
[----:B------:R-:W-:Y:S01]  /*1060*/  BSSY.RECONVERGENT B2, `(.L_x_51) ;  /* 0x0000006000027945 */ /* 0x000fe20003800200 */
[----:B--2---:R-:W-:-:S07]  /*1070*/  I2FP.F32.U32 R13, R6 ;  /* 0x00000006000d7245 */ /* 0x004fce0000201000 */
.L_x_52:
[----:B------:R-:W0:Y:S02]  /*1080*/  LDS R6, [R11+0xc] ;  /* 0x00000c000b067984 */ /* 0x000e240000000800 */
[----:B0-----:R-:W-:-:S05]  /*1090*/  FADD R7, R13, R6 ;  /* 0x000000060d077221 */ /* 0x001fca0000000000 */
[----:B------:R-:W0:Y:S02]  /*10a0*/  ATOMS.CAST.SPIN P0, [R11+0xc], R6, R7 ;  /* 0x00000c060b00758d */ /* 0x000e240001800007 */
[----:B0-----:R-:W-:Y:S05]  /*10b0*/  @!P0 BRA `(.L_x_52) ;  /* 0xfffffffc00f08947 */ /* 0x001fea000383ffff */
[----:B------:R-:W-:Y:S05]  /*10c0*/  BSYNC.RECONVERGENT B2 ;  /* 0x0000000000027941 */ /* 0x000fea0003800200 */
.L_x_51:
[----:B------:R-:W2:Y:S01]  /*10d0*/  LDG.E.U8 R8, desc[UR6][R8.64+0x3] ;  /* 0x0000030608087981 */ /* 0x000ea2000c1e1100 */
[----:B------:R-:W-:Y:S01]  /*10e0*/  BSSY.RECONVERGENT B2, `(.L_x_53) ;  /* 0x0000006000027945 */ /* 0x000fe20003800200 */
[----:B--2---:R-:W-:-:S07]  /*10f0*/  I2FP.F32.U32 R11, R8 ;  /* 0x00000008000b7245 */ /* 0x004fce0000201000 */
.L_x_54:
[----:B------:R-:W0:Y:S02]  /*1100*/  LDS R6, [R12+0xc] ;  /* 0x00000c000c067984 */ /* 0x000e240000000800 */
[----:B0-----:R-:W-:-:S05]  /*1110*/  FADD R7, R11, R6 ;  /* 0x000000060b077221 */ /* 0x001fca0000000000 */
[----:B------:R-:W0:Y:S02]  /*1120*/  ATOMS.CAST.SPIN P0, [R12+0xc], R6, R7 ;  /* 0x00000c060c00758d */ /* 0x000e240001800007 */
[----:B0-----:R-:W-:Y:S05]  /*1130*/  @!P0 BRA `(.L_x_54) ;  /* 0xfffffffc00f08947 */ /* 0x001fea000383ffff */
[----:B------:R-:W-:Y:S05]  /*1140*/  BSYNC.RECONVERGENT B2 ;  /* 0x0000000000027941 */ /* 0x000fea0003800200 */
.L_x_53:
[----:B------:R-:W-:-:S07]  /*1150*/  VIADD R4, R4, 0x4 ;  /* 0x0000000404047836 */ /* 0x000fce0000000000 */
.L_x_38:
[----:B------:R-:W-:-:S13]  /*1160*/  ISETP.NE.AND P0, PT, R16, RZ, PT ;  /* 0x000000ff1000720c */ /* 0x000fda0003f05270 */
[----:B------:R-:W-:Y:S05]  /*1170*/  @!P0 BRA `(.L_x_37) ;  /* 0x0000000400488947 */ /* 0x000fea0003800000 */
[----:B------:R-:W-:-:S13]  /*1180*/  ISETP.NE.AND P0, PT, R16, 0x1, PT ;  /* 0x000000011000780c */ /* 0x000fda0003f05270 */
        /* <DEDUP_REMOVED lines=13> */
.L_x_57:
[----:B------:R-:W0:Y:S02]  /*1260*/  LDS R8, [R11] ;  /* 0x000000000b087984 */ /* 0x000e240000000800 */
[----:B0-----:R-:W-:-:S05]  /*1270*/  FADD R9, R13, R8 ;  /* 0x000000080d097221 */ /* 0x001fca0000000000 */
[----:B------:R-:W0:Y:S02]  /*1280*/  ATOMS.CAST.SPIN P0, [R11], R8, R9 ;  /* 0x000000080b00758d */ /* 0x000e240001800009 */
[----:B0-----:R-:W-:Y:S05]  /*1290*/  @!P0 BRA `(.L_x_57) ;  /* 0xfffffffc00f08947 */ /* 0x001fea000383ffff */
[----:B------:R-:W-:Y:S05]  /*12a0*/  BSYNC.RECONVERGENT B2 ;  /* 0x0000000000027941 */ /* 0x000fea0003800200 */
.L_x_56:
        /* <DEDUP_REMOVED lines=9> */
.L_x_59:
[----:B------:R-:W0:Y:S02]  /*1340*/  LDS R12, [R14] ;  /* 0x000000000e0c7984 */ /* 0x000e240000000800 */
[----:B0-----:R-:W-:-:S05]  /*1350*/  FADD R13, R15, R12 ;  /* 0x0000000c0f0d7221 */ /* 0x001fca0000000000 */
[----:B------:R-:W0:Y:S02]  /*1360*/  ATOMS.CAST.SPIN P0, [R14], R12, R13 ;  /* 0x0000000c0e00758d */ /* 0x000e24000180000d */
[----:B0-----:R-:W-:Y:S05]  /*1370*/  @!P0 BRA `(.L_x_59) ;  /* 0xfffffffc00f08947 */ /* 0x001fea000383ffff */
[----:B------:R-:W-:Y:S05]  /*1380*/  BSYNC.RECONVERGENT B2 ;  /* 0x0000000000027941 */ /* 0x000fea0003800200 */
.L_x_58:
[----:B------:R-:W2:Y:S01]  /*1390*/  LDG.E.U8 R6, desc[UR6][R6.64+0x1] ;  /* 0x0000010606067981 */ /* 0x000ea2000c1e1100 */
[----:B------:R-:W-:Y:S01]  /*13a0*/  BSSY.RECONVERGENT B2, `(.L_x_60) ;  /* 0x0000006000027945 */ /* 0x000fe20003800200 */
[----:B--2---:R-:W-:-:S07]  /*13b0*/  I2FP.F32.U32 R13, R6 ;  /* 0x00000006000d7245 */ /* 0x004fce0000201000 */
.L_x_61:
[----:B------:R-:W0:Y:S02]  /*13c0*/  LDS R6, [R11+0x4] ;  /* 0x000004000b067984 */ /* 0x000e240000000800 */
[----:B0-----:R-:W-:-:S05]  /*13d0*/  FADD R7, R13, R6 ;  /* 0x000000060d077221 */ /* 0x001fca0000000000 */
[----:B------:R-:W0:Y:S02]  /*13e0*/  ATOMS.CAST.SPIN P0, [R11+0x4], R6, R7 ;  /* 0x000004060b00758d */ /* 0x000e240001800007 */
[----:B0-----:R-:W-:Y:S05]  /*13f0*/  @!P0 BRA `(.L_x_61) ;  /* 0xfffffffc00f08947 */ /* 0x001fea000383ffff */
[----:B------:R-:W-:Y:S05]  /*1400*/  BSYNC.RECONVERGENT B2 ;  /* 0x0000000000027941 */ /* 0x000fea0003800200 */
.L_x_60:
[----:B------:R-:W2:Y:S01]  /*1410*/  LDG.E.U8 R8, desc[UR6][R8.64+0x1] ;  /* 0x0000010608087981 */ /* 0x000ea2000c1e1100 */
[----:B------:R-:W-:Y:S01]  /*1420*/  BSSY.RECONVERGENT B2, `(.L_x_62) ;  /* 0x0000006000027945 */ /* 0x000fe20003800200 */
[----:B--2---:R-:W-:-:S07]  /*1430*/  I2FP.F32.U32 R11, R8 ;  /* 0x00000008000b7245 */ /* 0x004fce0000201000 */
.L_x_63:
[----:B------:R-:W0:Y:S02]  /*1440*/  LDS R6, [R14+0x4] ;  /* 0x000004000e067984 */ /* 0x000e240000000800 */
[----:B0-----:R-:W-:-:S05]  /*1450*/  FADD R7, R11, R6 ;  /* 0x000000060b077221 */ /* 0x001fca0000000000 */
[----:B------:R-:W0:Y:S02]  /*1460*/  ATOMS.CAST.SPIN P0, [R14+0x4], R6, R7 ;  /* 0x000004060e00758d */ /* 0x000e240001800007 */
[----:B0-----:R-:W-:Y:S05]  /*1470*/  @!P0 BRA `(.L_x_63) ;  /* 0xfffffffc00f08947 */ /* 0x001fea000383ffff */
[----:B------:R-:W-:Y:S05]  /*1480*/  BSYNC.RECONVERGENT B2 ;  /* 0x0000000000027941 */ /* 0x000fea0003800200 */
.L_x_62:
[----:B------:R-:W-:-:S07]  /*1490*/  VIADD R4, R4, 0x2 ;  /* 0x0000000204047836 */ /* 0x000fce0000000000 */
.L_x_55:
[----:B------:R-:W-:-:S04]  /*14a0*/  LOP3.LUT R10, R10, 0x1, RZ, 0xc0, !PT ;  /* 0x000000010a0a7812 */ /* 0x000fc800078ec0ff */
[----:B------:R-:W-:-:S13]  /*14b0*/  ISETP.NE.U32.AND P0, PT, R10, 0x1, PT ;  /* 0x000000010a00780c */ /* 0x000fda0003f05070 */
[----:B------:R-:W-:Y:S05]  /*14c0*/  @P0 BRA `(.L_x_37) ;  /* 0x0000000000740947 */ /* 0x000fea0003800000 */
        /* <DEDUP_REMOVED lines=12> */
.L_x_65:
[----:B------:R-:W0:Y:S02]  /*1590*/  LDS R6, [R5] ;  /* 0x0000000005067984 */ /* 0x000e240000000800 */
[----:B0-----:R-:W-:-:S05]  /*15a0*/  FADD R7, R9, R6 ;  /* 0x0000000609077221 */ /* 0x001fca0000000000 */
[----:B------:R-:W0:Y:S02]  /*15b0*/  ATOMS.CAST.SPIN P0, [R5], R6, R7 ;  /* 0x000000060500758d */ /* 0x000e240001800007 */
[----:B0-----:R-:W-:Y:S05]  /*15c0*/  @!P0 BRA `(.L_x_65) ;  /* 0xfffffffc00f08947 */ /* 0x001fea000383ffff */
[----:B------:R-:W-:Y:S05]  /*15d0*/  BSYNC.RECONVERGENT B2 ;  /* 0x0000000000027941 */ /* 0x000fea0003800200 */
.L_x_64:
[----:B------:R-:W0:Y:S02]  /*15e0*/  LDCU.64 UR4, c[0x0][0x388] ;  /* 0x00007100ff0477ac */ /* 0x000e240008000a00 */
[----:B0-----:R-:W-:-:S04]  /*15f0*/  IADD3 R6, P0, PT, R8, UR4, RZ ;  /* 0x0000000408067c10 */ /* 0x001fc8000ff1e0ff */
[----:B------:R-:W-:-:S05]  /*1600*/  IADD3.X R7, PT, PT, R12, UR5, RZ, P0, !PT ;  /* 0x000000050c077c10 */ /* 0x000fca00087fe4ff */
[----:B------:R-:W2:Y:S01]  /*1610*/  LDG.E.U8 R6, desc[UR6][R6.64] ;  /* 0x0000000606067981 */ /* 0x000ea2000c1e1100 */
[----:B------:R-:W-:-:S05]  /*1620*/  VIADD R10, R10, 0xc ;  /* 0x0000000c0a0a7836 */ /* 0x000fca0000000000 */
[----:B------:R-:W-:-:S05]  /*1630*/  LEA R11, R11, R10, 0x18 ;  /* 0x0000000a0b0b7211 */ /* 0x000fca00078ec0ff */
[----:B------:R-:W-:Y:S01]  /*1640*/  IMAD R8, R4, 0x4, R11 ;  /* 0x0000000404087824 */ /* 0x000fe200078e020b */
[----:B--2---:R-:W-:-:S07]  /*1650*/  I2FP.F32.U32 R9, R6 ;  /* 0x0000000600097245 */ /* 0x004fce0000201000 */
.L_x_66:
[----:B------:R-:W0:Y:S02]  /*1660*/  LDS R4, [R8] ;  /* 0x0000000008047984 */ /* 0x000e240000000800 */
[----:B0-----:R-:W-:-:S05]  /*1670*/  FADD R5, R9, R4 ;  /* 0x0000000409057221 */ /* 0x001fca0000000000 */
[----:B------:R-:W0:Y:S02]  /*1680*/  ATOMS.CAST.SPIN P0, [R8], R4, R5 ;  /* 0x000000040800758d */ /* 0x000e240001800005 */
[----:B0-----:R-:W-:Y:S05]  /*1690*/  @!P0 BRA `(.L_x_66) ;  /* 0xfffffffc00f08947 */ /* 0x001fea000383ffff */
.L_x_37:
[----:B------:R-:W-:Y:S05]  /*16a0*/  BSYNC.RECONVERGENT B1 ;  /* 0x0000000000017941 */ /* 0x000fea0003800200 */
.L_x_2:
[----:B------:R-:W0:Y:S01]  /*16b0*/  S2UR UR5, SR_CgaCtaId ;  /* 0x00000000000579c3 */ /* 0x000e220000008800 */
[----:B------:R-:W-:Y:S02]  /*16c0*/  UMOV UR4, 0x400 ;  /* 0x0000040000047882 */ /* 0x000fe40000000000 */
[----:B------:R-:W-:-:S04]  /*16d0*/  IMAD.U32 R6, RZ, RZ, UR4 ;  /* 0x00000004ff067e24 */ /* 0x000fc8000f8e00ff */
[----:B------:R-:W-:Y:S02]  /*16e0*/  VIADD R4, R6, 0x18 ;  /* 0x0000001806047836 */ /* 0x000fe40000000000 */
[----:B0-----:R-:W-:-:S05]  /*16f0*/  IMAD.U32 R13, RZ, RZ, UR5 ;  /* 0x00000005ff0d7e24 */ /* 0x001fca000f8e00ff */
[----:B------:R-:W-:-:S05]  /*1700*/  LEA R4, R13, R4, 0x18 ;  /* 0x000000040d047211 */ /* 0x000fca00078ec0ff */
[----:B------:R0:W-:Y:S02]  /*1710*/  ATOMS.POPC.INC.32 RZ, [R4+URZ] ;  /* 0x0000000004ff7f8c */ /* 0x0001e4000d8000ff */
.L_x_1:
[----:B------:R-:W-:Y:S05]  /*1720*/  BSYNC.RECONVERGENT B0 ;  /* 0x0000000000007941 */ /* 0x000fea0003800200 */
.L_x_0:
[----:B------:R-:W1:Y:S01]  /*1730*/  LDC R11, c[0x0][0x3a8] ;  /* 0x0000ea00ff0b7b82 */ /* 0x000e620000000800 */
[----:B------:R-:W-:Y:S07]  /*1740*/  BSSY.RECONVERGENT B0, `(.L_x_67) ;  /* 0x000000c000007945 */ /* 0x000fee0003800200 */
[----:B------:R-:W-:Y:S01]  /*1750*/  BAR.SYNC.DEFER_BLOCKING 0x0 ;  /* 0x0000000000007b1d */ /* 0x000fe20000010000 */
[C---:B------:R-:W-:Y:S02]  /*1760*/  ISETP.NE.AND P1, PT, R0.reuse, RZ, PT ;  /* 0x000000ff0000720c */ /* 0x040fe40003f25270 */
[----:B-1----:R-:W-:-:S13]  /*1770*/  ISETP.GE.AND P0, PT, R0, R11, PT ;  /* 0x0000000b0000720c */ /* 0x002fda0003f06270 */
[----:B------:R-:W-:Y:S05]  /*1780*/  @P0 BRA `(.L_x_68) ;  /* 0x00000000001c0947 */ /* 0x000fea0003800000 */
[----:B------:R-:W1:Y:S01]  /*1790*/  LDS R9, [R2] ;  /* 0x0000000002097984 */ /* 0x000e620000000800 */
[----:B0-----:R-:W0:Y:S01]  /*17a0*/  LDC.64 R4, c[0x0][0x398] ;  /* 0x0000e600ff047b82 */ /* 0x001e220000000a00 */
[----:B------:R-:W-:Y:S02]  /*17b0*/  IMAD.SHL.U32 R7, R0, 0x2, RZ ;  /* 0x0000000200077824 */ /* 0x000fe400078e00ff */
[----:B------:R-:W2:Y:S02]  /*17c0*/  LDS R3, [R3] ;  /* 0x0000000003037984 */ /* 0x000ea40000000800 */
[----:B0-----:R-:W-:-:S05]  /*17d0*/  IMAD.WIDE.U32 R4, R7, 0x4, R4 ;  /* 0x0000000407047825 */ /* 0x001fca00078e0004 */
[----:B-1----:R1:W-:Y:S04]  /*17e0*/  REDG.E.ADD.F32.FTZ.RN.STRONG.GPU desc[UR6][R4.64], R9 ;  /* 0x00000009040079a6 */ /* 0x0023e8000c12f306 */
[----:B--2---:R1:W-:Y:S02]  /*17f0*/  REDG.E.ADD.F32.FTZ.RN.STRONG.GPU desc[UR6][R4.64+0x4], R3 ;  /* 0x00000403040079a6 */ /* 0x0043e4000c12f306 */
.L_x_68:
[----:B------:R-:W-:Y:S05]  /*1800*/  BSYNC.RECONVERGENT B0 ;  /* 0x0000000000007941 */ /* 0x000fea0003800200 */
.L_x_67:
[----:B------:R-:W-:Y:S05]  /*1810*/  @P1 EXIT ;  /* 0x000000000000194d */ /* 0x000fea0003800000 */
[----:B------:R-:W-:Y:S01]  /*1820*/  LEA R7, R13, R6, 0x18 ;  /* 0x000000060d077211 */ /* 0x000fe200078ec0ff */
[----:B-1----:R-:W1:Y:S01]  /*1830*/  LDC.64 R2, c[0x0][0x398] ;  /* 0x0000e600ff027b82 */ /* 0x002e620000000a00 */
[----:B------:R-:W-:-:S04]  /*1840*/  IMAD.SHL.U32 R5, R11, 0x2, RZ ;  /* 0x000000020b057824 */ /* 0x000fc800078e00ff */
[----:B------:R-:W2:Y:S01]  /*1850*/  LDS R7, [R7+0x18] ;  /* 0x0000180007077984 */ /* 0x000ea20000000800 */
[----:B-1----:R-:W-:-:S05]  /*1860*/  IMAD.WIDE R2, R5, 0x4, R2 ;  /* 0x0000000405027825 */ /* 0x002fca00078e0202 */
[----:B--2---:R-:W-:Y:S01]  /*1870*/  REDG.E.ADD.STRONG.GPU desc[UR6][R2.64], R7 ;  /* 0x000000070200798e */ /* 0x004fe2000c12e106 */
[----:B------:R-:W-:Y:S05]  /*1880*/  EXIT ;  /* 0x000000000000794d */ /* 0x000fea0003800000 */
.L_x_69:
[----:B------:R-:W-:-:S00]  /*1890*/  BRA `(.L_x_69) ;  /* 0xfffffffc00fc7947 */ /* 0x000fc0000383ffff */
[----:B------:R-:W-:-:S00]  /*18a0*/  NOP ;  /* 0x0000000000007918 */ /* 0x000fc00000000000 */
        /* <DEDUP_REMOVED lines=13> */
.L_x_161:


//--------------------- .text._Z18applyGain16sKernelPKsPsPKfiii --------------------------
	.section	.text._Z18applyGain16sKernelPKsPsPKfiii,"ax",@progbits
	.align	128
        .global         _Z18applyGain16sKernelPKsPsPKfiii
        .type           _Z18applyGain16sKernelPKsPsPKfiii,@function
        .size           _Z18applyGain16sKernelPKsPsPKfiii,(.L_x_162 - _Z18applyGain16sKernelPKsPsPKfiii)
        .other          _Z18applyGain16sKernelPKsPsPKfiii,@"STO_CUDA_ENTRY STV_DEFAULT"
_Z18applyGain16sKernelPKsPsPKfiii:
.text._Z18applyGain16sKernelPKsPsPKfiii:
[----:B------:R-:W-:Y:S01]  /*0000*/  LDC R1, c[0x0][0x37c] ;  /* 0x0000df00ff017b82 */ /* 0x000fe20000000800 */
[----:B------:R-:W0:Y:S07]  /*0010*/  S2R R2, SR_TID.Y ;  /* 0x0000000000027919 */ /* 0x000e2e0000002200 */
[----:B------:R-:W1:Y:S01]  /*0020*/  LDC R0, c[0x0][0x360] ;  /* 0x0000d800ff007b82 */ /* 0x000e620000000800 */
[----:B------:R-:W2:Y:S01]  /*0030*/  LDCU.64 UR6, c[0x0][0x398] ;  /* 0x00007300ff0677ac */ /* 0x000ea20008000a00 */
[----:B------:R-:W1:Y:S06]  /*0040*/  S2R R5, SR_TID.X ;  /* 0x0000000000057919 */ /* 0x000e6c0000002100 */
[----:B------:R-:W0:Y:S08]  /*0050*/  S2UR UR5, SR_CTAID.Y ;  /* 0x00000000000579c3 */ /* 0x000e300000002600 */
[----:B------:R-:W0:Y:S08]  /*0060*/  LDC R3, c[0x0][0x364] ;  /* 0x0000d900ff037b82 */ /* 0x000e300000000800 */
[----:B------:R-:W1:Y:S01]  /*0070*/  S2UR UR4, SR_CTAID.X ;  /* 0x00000000000479c3 */ /* 0x000e620000002500 */
[----:B0-----:R-:W-:-:S05]  /*0080*/  IMAD R3, R3, UR5, R2 ;  /* 0x0000000503037c24 */ /* 0x001fca000f8e0202 */
[----:B--2---:R-:W-:Y:S01]  /*0090*/  ISETP.GE.AND P0, PT, R3, UR7, PT ;  /* 0x0000000703007c0c */ /* 0x004fe2000bf06270 */
[----:B-1----:R-:W-:-:S05]  /*00a0*/  IMAD R0, R0, UR4, R5 ;  /* 0x0000000400007c24 */ /* 0x002fca000f8e0205 */
[----:B------:R-:W-:-:S13]  /*00b0*/  ISETP.GE.OR P0, PT, R0, UR6, P0 ;  /* 0x0000000600007c0c */ /* 0x000fda0008706670 */
[----:B------:R-:W-:Y:S05]  /*00c0*/  @P0 EXIT ;  /* 0x000000000000094d */ /* 0x000fea0003800000 */
[----:B------:R-:W0:Y:S01]  /*00d0*/  LDC R2, c[0x0][0x3a0] ;  /* 0x0000e800ff027b82 */ /* 0x000e220000000800 */
[----:B------:R-:W-:Y:S01]  /*00e0*/  IMAD R3, R3, UR6, R0 ;  /* 0x0000000603037c24 */ /* 0x000fe2000f8e0200 */
[----:B0-----:R-:W-:-:S13]  /*00f0*/  ISETP.GE.AND P0, PT, R2, 0x1, PT ;  /* 0x000000010200780c */ /* 0x001fda0003f06270 */
[----:B------:R-:W-:Y:S05]  /*0100*/  @!P0 EXIT ;  /* 0x000000000000894d */ /* 0x000fea0003800000 */
[C---:B------:R-:W-:Y:S01]  /*0110*/  ISETP.GE.U32.AND P1, PT, R2.reuse, 0x8, PT ;  /* 0x000000080200780c */ /* 0x040fe20003f26070 */
[----:B------:R-:W0:Y:S01]  /*0120*/  LDCU.64 UR12, c[0x0][0x358] ;  /* 0x00006b00ff0c77ac */ /* 0x000e220008000a00 */
[----:B------:R-:W-:Y:S01]  /*0130*/  LOP3.LUT R16, R2, 0x7, RZ, 0xc0, !PT ;  /* 0x0000000702107812 */ /* 0x000fe200078ec0ff */
[----:B------:R-:W-:Y:S02]  /*0140*/  IMAD R3, R3, R2, RZ ;  /* 0x0000000203037224 */ /* 0x000fe400078e02ff */
[----:B------:R-:W-:Y:S01]  /*0150*/  IMAD.MOV.U32 R0, RZ, RZ, RZ ;  /* 0x000000ffff007224 */ /* 0x000fe200078e00ff */
[----:B------:R-:W-:-:S07]  /*0160*/  ISETP.NE.AND P0, PT, R16, RZ, PT ;  /* 0x000000ff1000720c */ /* 0x000fce0003f05270 */
[----:B------:R-:W-:Y:S06]  /*0170*/  @!P1 BRA `(.L_x_70) ;  /* 0x0000000400649947 */ /* 0x000fec0003800000 */
[----:B------:R-:W1:Y:S01]  /*0180*/  LDCU.64 UR4, c[0x0][0x390] ;  /* 0x00007200ff0477ac */ /* 0x000e620008000a00 */
[----:B------:R-:W-:Y:S01]  /*0190*/  LOP3.LUT R0, R2, 0x7ffffff8, RZ, 0xc0, !PT ;  /* 0x7ffffff802007812 */ /* 0x000fe200078ec0ff */
[----:B------:R-:W-:Y:S01]  /*01a0*/  IMAD.MOV.U32 R10, RZ, RZ, R3 ;  /* 0x000000ffff0a7224 */ /* 0x000fe200078e0003 */
[----:B------:R-:W2:Y:S03]  /*01b0*/  LDCU.128 UR8, c[0x0][0x380] ;  /* 0x00007000ff0877ac */ /* 0x000ea60008000c00 */
[----:B------:R-:W-:Y:S01]  /*01c0*/  IMAD.MOV R11, RZ, RZ, -R0 ;  /* 0x000000ffff0b7224 */ /* 0x000fe200078e0a00 */
[----:B-1----:R-:W-:-:S04]  /*01d0*/  UIADD3 UR4, UP2, UPT, UR4, 0x10, URZ ;  /* 0x0000001004047890 */ /* 0x002fc8000ff5e0ff */
[----:B------:R-:W-:Y:S02]  /*01e0*/  UIADD3.X UR5, UPT, UPT, URZ, UR5, URZ, UP2, !UPT ;  /* 0x00000005ff057290 */ /* 0x000fe400097fe4ff */
[----:B--2---:R-:W-:Y:S01]  /*01f0*/  UIADD3 UR8, UP0, UPT, UR8, 0x8, URZ ;  /* 0x0000000808087890 */ /* 0x004fe2000ff1e0ff */
[----:B------:R-:W-:Y:S01]  /*0200*/  IMAD.U32 R4, RZ, RZ, UR4 ;  /* 0x00000004ff047e24 */ /* 0x000fe2000f8e00ff */
[----:B------:R-:W-:Y:S02]  /*0210*/  UIADD3 UR6, UP1, UPT, UR10, 0x8, URZ ;  /* 0x000000080a067890 */ /* 0x000fe4000ff3e0ff */
[----:B------:R-:W-:Y:S01]  /*0220*/  IMAD.U32 R5, RZ, RZ, UR5 ;  /* 0x00000005ff057e24 */ /* 0x000fe2000f8e00ff */
[----:B------:R-:W-:Y:S02]  /*0230*/  UIADD3.X UR9, UPT, UPT, URZ, UR9, URZ, UP0, !UPT ;  /* 0x00000009ff097290 */ /* 0x000fe400087fe4ff */
[----:B------:R-:W-:-:S12]  /*0240*/  UIADD3.X UR7, UPT, UPT, URZ, UR11, URZ, UP1, !UPT ;  /* 0x0000000bff077290 */ /* 0x000fd80008ffe4ff */
.L_x_71:
[----:B------:R-:W-:Y:S01]  /*0250*/  IMAD.U32 R6, RZ, RZ, UR8 ;  /* 0x00000008ff067e24 */ /* 0x000fe2000f8e00ff */
[----:B01----:R-:W2:Y:S01]  /*0260*/  LDG.E R9, desc[UR12][R4.64+-0x10] ;  /* 0xfffff00c04097981 */ /* 0x003ea2000c1e1900 */
[----:B------:R-:W-:Y:S02]  /*0270*/  IMAD.U32 R7, RZ, RZ, UR9 ;  /* 0x00000009ff077e24 */ /* 0x000fe4000f8e00ff */
[----:B------:R-:W-:-:S05]  /*0280*/  IMAD.WIDE R6, R10, 0x2, R6 ;  /* 0x000000020a067825 */ /* 0x000fca00078e0206 */
[----:B------:R-:W3:Y:S01]  /*0290*/  LDG.E.U16 R12, desc[UR12][R6.64+-0x8] ;  /* 0xfffff80c060c7981 */ /* 0x000ee2000c1e1500 */
[----:B------:R-:W-:Y:S01]  /*02a0*/  IMAD.U32 R8, RZ, RZ, UR6 ;  /* 0x00000006ff087e24 */ /* 0x000fe2000f8e00ff */
[----:B---3--:R-:W2:Y:S02]  /*02b0*/  I2F.S16 R12, R12 ;  /* 0x0000000c000c7306 */ /* 0x008ea40000101400 */
[----:B--2---:R-:W-:-:S05]  /*02c0*/  FMUL R9, R12, R9 ;  /* 0x000000090c097220 */ /* 0x004fca0000400000 */
[----:B------:R-:W-:-:S04]  /*02d0*/  FMNMX R9, R9, -32768, !PT ;  /* 0xc700000009097809 */ /* 0x000fc80007800000 */
[----:B------:R-:W-:-:S06]  /*02e0*/  FMNMX R13, R9, 32767, PT ;  /* 0x46fffe00090d7809 */ /* 0x000fcc0003800000 */
[----:B------:R-:W0:Y:S01]  /*02f0*/  F2I.TRUNC.NTZ R13, R13 ;  /* 0x0000000d000d7305 */ /* 0x000e22000020f100 */
[----:B------:R-:W-:-:S03]  /*0300*/  MOV R9, UR7 ;  /* 0x0000000700097c02 */ /* 0x000fc60008000f00 */
[----:B------:R-:W-:-:S05]  /*0310*/  IMAD.WIDE R8, R10, 0x2, R8 ;  /* 0x000000020a087825 */ /* 0x000fca00078e0208 */
[----:B0-----:R0:W-:Y:S04]  /*0320*/  STG.E.U16 desc[UR12][R8.64+-0x8], R13 ;  /* 0xfffff80d08007986 */ /* 0x0011e8000c10150c */
[----:B------:R-:W2:Y:S04]  /*0330*/  LDG.E.U16 R14, desc[UR12][R6.64+-0x6] ;  /* 0xfffffa0c060e7981 */ /* 0x000ea8000c1e1500 */
[----:B------:R-:W3:Y:S01]  /*0340*/  LDG.E R15, desc[UR12][R4.64+-0xc] ;  /* 0xfffff40c040f7981 */ /* 0x000ee2000c1e1900 */
[----:B--2---:R-:W3:Y:S02]  /*0350*/  I2F.S16 R14, R14 ;  /* 0x0000000e000e7306 */ /* 0x004ee40000101400 */
[----:B---3--:R-:W-:-:S05]  /*0360*/  FMUL R15, R14, R15 ;  /* 0x0000000f0e0f7220 */ /* 0x008fca0000400000 */
[----:B------:R-:W-:-:S04]  /*0370*/  FMNMX R15, R15, -32768, !PT ;  /* 0xc70000000f0f7809 */ /* 0x000fc80007800000 */
[----:B------:R-:W-:-:S06]  /*0380*/  FMNMX R15, R15, 32767, PT ;  /* 0x46fffe000f0f7809 */ /* 0x000fcc0003800000 */
[----:B------:R-:W1:Y:S02]  /*0390*/  F2I.TRUNC.NTZ R15, R15 ;  /* 0x0000000f000f7305 */ /* 0x000e64000020f100 */
[----:B-1----:R1:W-:Y:S04]  /*03a0*/  STG.E.U16 desc[UR12][R8.64+-0x6], R15 ;  /* 0xfffffa0f08007986 */ /* 0x0023e8000c10150c */
[----:B------:R-:W2:Y:S04]  /*03b0*/  LDG.E.U16 R12, desc[UR12][R6.64+-0x4] ;  /* 0xfffffc0c060c7981 */ /* 0x000ea8000c1e1500 */
[----:B------:R-:W3:Y:S01]  /*03c0*/  LDG.E R17, desc[UR12][R4.64+-0x8] ;  /* 0xfffff80c04117981 */ /* 0x000ee2000c1e1900 */
[----:B--2---:R-:W3:Y:S02]  /*03d0*/  I2F.S16 R12, R12 ;  /* 0x0000000c000c7306 */ /* 0x004ee40000101400 */
[----:B---3--:R-:W-:-:S05]  /*03e0*/  FMUL R17, R12, R17 ;  /* 0x000000110c117220 */ /* 0x008fca0000400000 */
[----:B------:R-:W-:-:S04]  /*03f0*/  FMNMX R17, R17, -32768, !PT ;  /* 0xc700000011117809 */ /* 0x000fc80007800000 */
[----:B------:R-:W-:-:S06]  /*0400*/  FMNMX R17, R17, 32767, PT ;  /* 0x46fffe0011117809 */ /* 0x000fcc0003800000 */
[----:B------:R-:W2:Y:S02]  /*0410*/  F2I.TRUNC.NTZ R17, R17 ;  /* 0x0000001100117305 */ /* 0x000ea4000020f100 */
[----:B--2---:R-:W-:Y:S04]  /*0420*/  STG.E.U16 desc[UR12][R8.64+-0x4], R17 ;  /* 0xfffffc1108007986 */ /* 0x004fe8000c10150c */
[----:B0-----:R-:W2:Y:S04]  /*0430*/  LDG.E.U16 R13, desc[UR12][R6.64+-0x2] ;  /* 0xfffffe0c060d7981 */ /* 0x001ea8000c1e1500 */
[----:B------:R-:W3:Y:S01]  /*0440*/  LDG.E R14, desc[UR12][R4.64+-0x4] ;  /* 0xfffffc0c040e7981 */ /* 0x000ee2000c1e1900 */
[----:B--2---:R-:W3:Y:S02]  /*0450*/  I2F.S16 R13, R13 ;  /* 0x0000000d000d7306 */ /* 0x004ee40000101400 */
[----:B---3--:R-:W-:-:S05]  /*0460*/  FMUL R14, R13, R14 ;  /* 0x0000000e0d0e7220 */ /* 0x008fca0000400000 */
[----:B------:R-:W-:-:S04]  /*0470*/  FMNMX R14, R14, -32768, !PT ;  /* 0xc70000000e0e7809 */ /* 0x000fc80007800000 */
[----:B------:R-:W-:-:S04]  /*0480*/  FMNMX R14, R14, 32767, PT ;  /* 0x46fffe000e0e7809 */ /* 0x000fc80003800000 */
[----:B-1----:R-:W0:Y:S02]  /*0490*/  F2I.TRUNC.NTZ R15, R14 ;  /* 0x0000000e000f7305 */ /* 0x002e24000020f100 */
        /* <DEDUP_REMOVED lines=8> */
[----:B-1----:R-:W-:Y:S04]  /*0520*/  STG.E.U16 desc[UR12][R8.64], R19 ;  /* 0x0000001308007986 */ /* 0x002fe8000c10150c */
[----:B------:R-:W2:Y:S04]  /*0530*/  LDG.E.U16 R13, desc[UR12][R6.64+0x2] ;  /* 0x0000020c060d7981 */ /* 0x000ea8000c1e1500 */
[----:B------:R-:W3:Y:S01]  /*0540*/  LDG.E R14, desc[UR12][R4.64+0x4] ;  /* 0x0000040c040e7981 */ /* 0x000ee2000c1e1900 */
[----:B--2---:R-:W3:Y:S02]  /*0550*/  I2F.S16 R13, R13 ;  /* 0x0000000d000d7306 */ /* 0x004ee40000101400 */
[----:B---3--:R-:W-:-:S05]  /*0560*/  FMUL R14, R13, R14 ;  /* 0x0000000e0d0e7220 */ /* 0x008fca0000400000 */
[----:B------:R-:W-:-:S04]  /*0570*/  FMNMX R14, R14, -32768, !PT ;  /* 0xc70000000e0e7809 */ /* 0x000fc80007800000 */
[----:B------:R-:W-:-:S04]  /*0580*/  FMNMX R14, R14, 32767, PT ;  /* 0x46fffe000e0e7809 */ /* 0x000fc80003800000 */
[----:B0-----:R-:W0:Y:S02]  /*0590*/  F2I.TRUNC.NTZ R15, R14 ;  /* 0x0000000e000f7305 */ /* 0x001e24000020f100 */
        /* <DEDUP_REMOVED lines=10> */
[----:B------:R3:W4:Y:S01]  /*0640*/  LDG.E R14, desc[UR12][R4.64+0xc] ;  /* 0x00000c0c040e7981 */ /* 0x000722000c1e1900 */
[----:B------:R-:W-:-:S05]  /*0650*/  VIADD R11, R11, 0x8 ;  /* 0x000000080b0b7836 */ /* 0x000fca0000000000 */
[----:B------:R-:W-:Y:S02]  /*0660*/  ISETP.NE.AND P1, PT, R11, RZ, PT ;  /* 0x000000ff0b00720c */ /* 0x000fe40003f25270 */
[----:B---3--:R-:W-:Y:S01]  /*0670*/  IADD3 R4, P2, PT, R4, 0x20, RZ ;  /* 0x0000002004047810 */ /* 0x008fe20007f5e0ff */
[----:B------:R-:W-:-:S04]  /*0680*/  VIADD R10, R10, 0x8 ;  /* 0x000000080a0a7836 */ /* 0x000fc80000000000 */
[----:B------:R-:W-:Y:S01]  /*0690*/  IMAD.X R5, RZ, RZ, R5, P2 ;  /* 0x000000ffff057224 */ /* 0x000fe200010e0605 */
[----:B--2---:R-:W4:Y:S02]  /*06a0*/  I2F.S16 R13, R13 ;  /* 0x0000000d000d7306 */ /* 0x004f240000101400 */
[----:B----4-:R-:W-:-:S05]  /*06b0*/  FMUL R14, R13, R14 ;  /* 0x0000000e0d0e7220 */ /* 0x010fca0000400000 */
[----:B------:R-:W-:-:S04]  /*06c0*/  FMNMX R14, R14, -32768, !PT ;  /* 0xc70000000e0e7809 */ /* 0x000fc80007800000 */
[----:B------:R-:W-:-:S04]  /*06d0*/  FMNMX R14, R14, 32767, PT ;  /* 0x46fffe000e0e7809 */ /* 0x000fc80003800000 */
[----:B0-----:R-:W0:Y:S02]  /*06e0*/  F2I.TRUNC.NTZ R15, R14 ;  /* 0x0000000e000f7305 */ /* 0x001e24000020f100 */
[----:B0-----:R1:W-:Y:S01]  /*06f0*/  STG.E.U16 desc[UR12][R8.64+0x6], R15 ;  /* 0x0000060f08007986 */ /* 0x0013e2000c10150c */
[----:B------:R-:W-:Y:S05]  /*0700*/  @P1 BRA `(.L_x_71) ;  /* 0xfffffff800d01947 */ /* 0x000fea000383ffff */
.L_x_70:
[----:B0-----:R-:W-:Y:S05]  /*0710*/  @!P0 EXIT ;  /* 0x000000000000894d */ /* 0x001fea0003800000 */
[----:B------:R-:W-:Y:S02]  /*0720*/  ISETP.GE.U32.AND P0, PT, R16, 0x4, PT ;  /* 0x000000041000780c */ /* 0x000fe40003f06070 */
[----:B------:R-:W-:-:S04]  /*0730*/  LOP3.LUT R14, R2, 0x3, RZ, 0xc0, !PT ;  /* 0x00000003020e7812 */ /* 0x000fc800078ec0ff */
[----:B------:R-:W-:-:S07]  /*0740*/  ISETP.NE.AND P1, PT, R14, RZ, PT ;  /* 0x000000ff0e00720c */ /* 0x000fce0003f25270 */
[----:B------:R-:W-:Y:S06]  /*0750*/  @!P0 BRA `(.L_x_72) ;  /* 0x0000000000a08947 */ /* 0x000fec0003800000 */
[----:B------:R-:W0:Y:S01]  /*0760*/  LDC.64 R4, c[0x0][0x380] ;  /* 0x0000e000ff047b82 */ /* 0x000e220000000a00 */
[----:B------:R-:W-:-:S07]  /*0770*/  IMAD.IADD R11, R3, 0x1, R0 ;  /* 0x00000001030b7824 */ /* 0x000fce00078e0200 */
[----:B------:R-:W2:Y:S08]  /*0780*/  LDC.64 R6, c[0x0][0x390] ;  /* 0x0000e400ff067b82 */ /* 0x000eb00000000a00 */
[----:B-1----:R-:W1:Y:S01]  /*0790*/  LDC.64 R8, c[0x0][0x388] ;  /* 0x0000e200ff087b82 */ /* 0x002e620000000a00 */
[----:B0-----:R-:W-:-:S05]  /*07a0*/  IMAD.WIDE R4, R11, 0x2, R4 ;  /* 0x000000020b047825 */ /* 0x001fca00078e0204 */
[----:B------:R-:W3:Y:S01]  /*07b0*/  LDG.E.U16 R10, desc[UR12][R4.64] ;  /* 0x0000000c040a7981 */ /* 0x000ee2000c1e1500 */
[----:B--2---:R-:W-:-:S05]  /*07c0*/  IMAD.WIDE.U32 R6, R0, 0x4, R6 ;  /* 0x0000000400067825 */ /* 0x004fca00078e0006 */
[----:B------:R-:W2:Y:S01]  /*07d0*/  LDG.E R13, desc[UR12][R6.64] ;  /* 0x0000000c060d7981 */ /* 0x000ea2000c1e1900 */
[----:B-1----:R-:W-:Y:S01]  /*07e0*/  IMAD.WIDE R8, R11, 0x2, R8 ;  /* 0x000000020b087825 */ /* 0x002fe200078e0208 */
[----:B---3--:R-:W2:Y:S03]  /*07f0*/  I2F.S16 R10, R10 ;  /* 0x0000000a000a7306 */ /* 0x008ea60000101400 */
[----:B--2---:R-:W-:-:S05]  /*0800*/  FMUL R13, R10, R13 ;  /* 0x0000000d0a0d7220 */ /* 0x004fca0000400000 */
[----:B------:R-:W-:-:S04]  /*0810*/  FMNMX R13, R13, -32768, !PT ;  /* 0xc70000000d0d7809 */ /* 0x000fc80007800000 */
[----:B------:R-:W-:-:S06]  /*0820*/  FMNMX R13, R13, 32767, PT ;  /* 0x46fffe000d0d7809 */ /* 0x000fcc0003800000 */
[----:B------:R-:W0:Y:S02]  /*0830*/  F2I.TRUNC.NTZ R13, R13 ;  /* 0x0000000d000d7305 */ /* 0x000e24000020f100 */
[----:B0-----:R0:W-:Y:S04]  /*0840*/  STG.E.U16 desc[UR12][R8.64], R13 ;  /* 0x0000000d08007986 */ /* 0x0011e8000c10150c */
[----:B------:R-:W2:Y:S04]  /*0850*/  LDG.E.U16 R11, desc[UR12][R4.64+0x2] ;  /* 0x0000020c040b7981 */ /* 0x000ea8000c1e1500 */
[----:B------:R-:W3:Y:S01]  /*0860*/  LDG.E R12, desc[UR12][R6.64+0x4] ;  /* 0x0000040c060c7981 */ /* 0x000ee2000c1e1900 */
[----:B--2---:R-:W3:Y:S02]  /*0870*/  I2F.S16 R11, R11 ;  /* 0x0000000b000b7306 */ /* 0x004ee40000101400 */
[----:B---3--:R-:W-:-:S05]  /*0880*/  FMUL R12, R11, R12 ;  /* 0x0000000c0b0c7220 */ /* 0x008fca0000400000 */
[----:B------:R-:W-:-:S04]  /*0890*/  FMNMX R12, R12, -32768, !PT ;  /* 0xc70000000c0c7809 */ /* 0x000fc80007800000 */
[----:B------:R-:W-:-:S04]  /*08a0*/  FMNMX R12, R12, 32767, PT ;  /* 0x46fffe000c0c7809 */ /* 0x000fc80003800000 */
[----:B------:R-:W1:Y:S02]  /*08b0*/  F2I.TRUNC.NTZ R15, R12 ;  /* 0x0000000c000f7305 */ /* 0x000e64000020f100 */
[----:B-1----:R2:W-:Y:S04]  /*08c0*/  STG.E.U16 desc[UR12][R8.64+0x2], R15 ;  /* 0x0000020f08007986 */ /* 0x0025e8000c10150c */
[----:B------:R-:W3:Y:S04]  /*08d0*/  LDG.E.U16 R10, desc[UR12][R4.64+0x4] ;  /* 0x0000040c040a7981 */ /* 0x000ee8000c1e1500 */
[----:B------:R-:W4:Y:S01]  /*08e0*/  LDG.E R17, desc[UR12][R6.64+0x8] ;  /* 0x0000080c06117981 */ /* 0x000f22000c1e1900 */
[----:B---3--:R-:W4:Y:S02]  /*08f0*/  I2F.S16 R10, R10 ;  /* 0x0000000a000a7306 */ /* 0x008f240000101400 */
[----:B----4-:R-:W-:-:S05]  /*0900*/  FMUL R17, R10, R17 ;  /* 0x000000110a117220 */ /* 0x010fca0000400000 */
[----:B------:R-:W-:-:S04]  /*0910*/  FMNMX R17, R17, -32768, !PT ;  /* 0xc700000011117809 */ /* 0x000fc80007800000 */
[----:B------:R-:W-:-:S06]  /*0920*/  FMNMX R17, R17, 32767, PT ;  /* 0x46fffe0011117809 */ /* 0x000fcc0003800000 */
[----:B------:R-:W1:Y:S02]  /*0930*/  F2I.TRUNC.NTZ R17, R17 ;  /* 0x0000001100117305 */ /* 0x000e64000020f100 */
[----:B-1----:R2:W-:Y:S04]  /*0940*/  STG.E.U16 desc[UR12][R8.64+0x4], R17 ;  /* 0x0000041108007986 */ /* 0x0025e8000c10150c */
[----:B------:R-:W3:Y:S04]  /*0950*/  LDG.E.U16 R11, desc[UR12][R4.64+0x6] ;  /* 0x0000060c040b7981 */ /* 0x000ee8000c1e1500 */
[----:B------:R-:W4:Y:S01]  /*0960*/  LDG.E R12, desc[UR12][R6.64+0xc] ;  /* 0x00000c0c060c7981 */ /* 0x000f22000c1e1900 */
[----:B------:R-:W-:Y:S01]  /*0970*/  IADD3 R0, PT, PT, R0, 0x4, RZ ;  /* 0x0000000400007810 */ /* 0x000fe20007ffe0ff */
[----:B---3--:R-:W4:Y:S02]  /*0980*/  I2F.S16 R11, R11 ;  /* 0x0000000b000b7306 */ /* 0x008f240000101400 */
[----:B----4-:R-:W-:-:S05]  /*0990*/  FMUL R12, R11, R12 ;  /* 0x0000000c0b0c7220 */ /* 0x010fca0000400000 */
[----:B------:R-:W-:-:S04]  /*09a0*/  FMNMX R12, R12, -32768, !PT ;  /* 0xc70000000c0c7809 */ /* 0x000fc80007800000 */
[----:B------:R-:W-:-:S04]  /*09b0*/  FMNMX R12, R12, 32767, PT ;  /* 0x46fffe000c0c7809 */ /* 0x000fc80003800000 */
[----:B0-----:R-:W0:Y:S02]  /*09c0*/  F2I.TRUNC.NTZ R13, R12 ;  /* 0x0000000c000d7305 */ /* 0x001e24000020f100 */
[----:B0-----:R2:W-:Y:S02]  /*09d0*/  STG.E.U16 desc[UR12][R8.64+0x6], R13 ;  /* 0x0000060d08007986 */ /* 0x0015e4000c10150c */
.L_x_72:
[----:B------:R-:W-:Y:S05]  /*09e0*/  @!P1 EXIT ;  /* 0x000000000000994d */ /* 0x000fea0003800000 */
[----:B------:R-:W-:Y:S02]  /*09f0*/  ISETP.NE.AND P0, PT, R14, 0x1, PT ;  /* 0x000000010e00780c */ /* 0x000fe40003f05270 */
[----:B------:R-:W-:-:S04]  /*0a00*/  LOP3.LUT R2, R2, 0x1, RZ, 0xc0, !PT ;  /* 0x0000000102027812 */ /* 0x000fc800078ec0ff */
[----:B------:R-:W-:-:S07]  /*0a10*/  ISETP.NE.U32.AND P1, PT, R2, 0x1, PT ;  /* 0x000000010200780c */ /* 0x000fce0003f25070 */
[----:B------:R-:W-:Y:S06]  /*0a20*/  @!P0 BRA `(.L_x_73) ;  /* 0x0000000000608947 */ /* 0x000fec0003800000 */
[----:B------:R-:W0:Y:S01]  /*0a30*/  LDC.64 R4, c[0x0][0x380] ;  /* 0x0000e000ff047b82 */ /* 0x000e220000000a00 */
[----:B--2---:R-:W-:-:S07]  /*0a40*/  IMAD.IADD R13, R3, 0x1, R0 ;  /* 0x00000001030d7824 */ /* 0x004fce00078e0200 */
        /* <DEDUP_REMOVED lines=15> */
[----:B------:R-:W-:Y:S01]  /*0b40*/  VIADD R0, R0, 0x2 ;  /* 0x0000000200007836 */ /* 0x000fe20000000000 */
[----:B--2---:R-:W3:Y:S02]  /*0b50*/  I2F.S16 R10, R4 ;  /* 0x00000004000a7306 */ /* 0x004ee40000101400 */
[----:B---3--:R-:W-:-:S05]  /*0b60*/  FMUL R10, R10, R13 ;  /* 0x0000000d0a0a7220 */ /* 0x008fca0000400000 */
[----:B------:R-:W-:-:S04]  /*0b70*/  FMNMX R10, R10, -32768, !PT ;  /* 0xc70000000a0a7809 */ /* 0x000fc80007800000 */
[----:B------:R-:W-:-:S04]  /*0b80*/  FMNMX R10, R10, 32767, PT ;  /* 0x46fffe000a0a7809 */ /* 0x000fc80003800000 */
[----:B------:R-:W1:Y:S02]  /*0b90*/  F2I.TRUNC.NTZ R13, R10 ;  /* 0x0000000a000d7305 */ /* 0x000e64000020f100 */
[----:B-1----:R0:W-:Y:S02]  /*0ba0*/  STG.E.U16 desc[UR12][R8.64+0x2], R13 ;  /* 0x0000020d08007986 */ /* 0x0021e4000c10150c */
.L_x_73:
[----:B------:R-:W-:Y:S05]  /*0bb0*/  @P1 EXIT ;  /* 0x000000000000194d */ /* 0x000fea0003800000 */
[----:B------:R-:W3:Y:S01]  /*0bc0*/  LDC.64 R4, c[0x0][0x380] ;  /* 0x0000e000ff047b82 */ /* 0x000ee20000000a00 */
[----:B012---:R-:W-:-:S07]  /*0bd0*/  IMAD.IADD R9, R3, 0x1, R0 ;  /* 0x0000000103097824 */ /* 0x007fce00078e0200 */
[----:B------:R-:W0:Y:S01]  /*0be0*/  LDC.64 R6, c[0x0][0x390] ;  /* 0x0000e400ff067b82 */ /* 0x000e220000000a00 */
[----:B---3--:R-:W-:-:S06]  /*0bf0*/  IMAD.WIDE R2, R9, 0x2, R4 ;  /* 0x0000000209027825 */ /* 0x008fcc00078e0204 */
[----:B------:R-:W2:Y:S01]  /*0c00*/  LDG.E.U16 R2, desc[UR12][R2.64] ;  /* 0x0000000c02027981 */ /* 0x000ea2000c1e1500 */
[----:B0-----:R-:W-:Y:S02]  /*0c10*/  IMAD.WIDE.U32 R4, R0, 0x4, R6 ;  /* 0x0000000400047825 */ /* 0x001fe400078e0006 */
[----:B------:R-:W0:Y:S04]  /*0c20*/  LDC.64 R6, c[0x0][0x388] ;  /* 0x0000e200ff067b82 */ /* 0x000e280000000a00 */
[----:B------:R-:W3:Y:S01]  /*0c30*/  LDG.E R5, desc[UR12][R4.64] ;  /* 0x0000000c04057981 */ /* 0x000ee2000c1e1900 */
[----:B0-----:R-:W-:Y:S01]  /*0c40*/  IMAD.WIDE R6, R9, 0x2, R6 ;  /* 0x0000000209067825 */ /* 0x001fe200078e0206 */
[----:B--2---:R-:W3:Y:S03]  /*0c50*/  I2F.S16 R0, R2 ;  /* 0x0000000200007306 */ /* 0x004ee60000101400 */
[----:B---3--:R-:W-:-:S05]  /*0c60*/  FMUL R0, R0, R5 ;  /* 0x0000000500007220 */ /* 0x008fca0000400000 */
[----:B------:R-:W-:-:S04]  /*0c70*/  FMNMX R0, R0, -32768, !PT ;  /* 0xc700000000007809 */ /* 0x000fc80007800000 */
[----:B------:R-:W-:-:S04]  /*0c80*/  FMNMX R0, R0, 32767, PT ;  /* 0x46fffe0000007809 */ /* 0x000fc80003800000 */
[----:B------:R-:W0:Y:S02]  /*0c90*/  F2I.TRUNC.NTZ R11, R0 ;  /* 0x00000000000b7305 */ /* 0x000e24000020f100 */
[----:B0-----:R-:W-:Y:S01]  /*0ca0*/  STG.E.U16 desc[UR12][R6.64], R11 ;  /* 0x0000000b06007986 */ /* 0x001fe2000c10150c */
[----:B------:R-:W-:Y:S05]  /*0cb0*/  EXIT ;  /* 0x000000000000794d */ /* 0x000fea0003800000 */
.L_x_74:
        /* <DEDUP_REMOVED lines=12> */
.L_x_162:


//--------------------- .text._Z15applyGainKernelPKhPhPKfiii --------------------------
	.section	.text._Z15applyGainKernelPKhPhPKfiii,"ax",@progbits
	.align	128
        .global         _Z15applyGainKernelPKhPhPKfiii
        .type           _Z15applyGainKernelPKhPhPKfiii,@function
        .size           _Z15applyGainKernelPKhPhPKfiii,(.L_x_163 - _Z15applyGainKernelPKhPhPKfiii)
        .other          _Z15applyGainKernelPKhPhPKfiii,@"STO_CUDA_ENTRY STV_DEFAULT"
_Z15applyGainKernelPKhPhPKfiii:
.text._Z15applyGainKernelPKhPhPKfiii:
        /* <DEDUP_REMOVED lines=25> */
[----:B------:R-:W2:Y:S01]  /*0190*/  LDC.64 R4, c[0x0][0x380] ;  /* 0x0000e000ff047b82 */ /* 0x000ea20000000a00 */
[----:B------:R-:W-:Y:S01]  /*01a0*/  LOP3.LUT R0, R2, 0x7ffffff8, RZ, 0xc0, !PT ;  /* 0x7ffffff802007812 */ /* 0x000fe200078ec0ff */
[----:B------:R-:W-:-:S04]  /*01b0*/  IMAD.MOV.U32 R15, RZ, RZ, R3 ;  /* 0x000000ffff0f7224 */ /* 0x000fc800078e0003 */
[----:B------:R-:W-:Y:S02]  /*01c0*/  IMAD.MOV R14, RZ, RZ, -R0 ;  /* 0x000000ffff0e7224 */ /* 0x000fe400078e0a00 */
[----:B------:R-:W3:Y:S01]  /*01d0*/  LDC.64 R6, c[0x0][0x388] ;  /* 0x0000e200ff067b82 */ /* 0x000ee20000000a00 */
[----:B-1----:R-:W-:-:S04]  /*01e0*/  UIADD3 UR4, UP0, UPT, UR4, 0x10, URZ ;  /* 0x0000001004047890 */ /* 0x002fc8000ff1e0ff */
[----:B------:R-:W-:Y:S02]  /*01f0*/  UIADD3.X UR5, UPT, UPT, URZ, UR5, URZ, UP0, !UPT ;  /* 0x00000005ff057290 */ /* 0x000fe400087fe4ff */
[----:B------:R-:W-:-:S04]  /*0200*/  IMAD.U32 R8, RZ, RZ, UR4 ;  /* 0x00000004ff087e24 */ /* 0x000fc8000f8e00ff */
[----:B------:R-:W-:-:S07]  /*0210*/  IMAD.U32 R9, RZ, RZ, UR5 ;  /* 0x00000005ff097e24 */ /* 0x000fce000f8e00ff */
.L_x_76:
[----:B------:R-:W-:Y:S01]  /*0220*/  SHF.R.S32.HI R18, RZ, 0x1f, R15 ;  /* 0x0000001fff127819 */ /* 0x000fe2000001140f */
[----:B0---4-:R-:W4:Y:S01]  /*0230*/  LDG.E R13, desc[UR6][R8.64+-0x10] ;  /* 0xfffff006080d7981 */ /* 0x011f22000c1e1900 */
[----:B--2---:R-:W-:-:S04]  /*0240*/  IADD3 R10, P1, P2, R15, 0x3, R4 ;  /* 0x000000030f0a7810 */ /* 0x004fc80007a3e004 */
[----:B------:R-:W-:-:S05]  /*0250*/  IADD3.X R11, PT, PT, R18, R5, RZ, P1, P2 ;  /* 0x00000005120b7210 */ /* 0x000fca0000fe44ff */
[----:B------:R-:W2:Y:S02]  /*0260*/  LDG.E.U8 R12, desc[UR6][R10.64+-0x3] ;  /* 0xfffffd060a0c7981 */ /* 0x000ea4000c1e1100 */
[----:B--2---:R-:W-:-:S05]  /*0270*/  I2FP.F32.U32 R12, R12 ;  /* 0x0000000c000c7245 */ /* 0x004fca0000201000 */
[----:B----4-:R-:W-:-:S05]  /*0280*/  FMUL R12, R12, R13 ;  /* 0x0000000d0c0c7220 */ /* 0x010fca0000400000 */
[----:B------:R-:W-:-:S04]  /*0290*/  FMNMX R12, RZ, R12, !PT ;  /* 0x0000000cff0c7209 */ /* 0x000fc80007800000 */
[----:B------:R-:W-:-:S04]  /*02a0*/  FMNMX R16, R12, 255, PT ;  /* 0x437f00000c107809 */ /* 0x000fc80003800000 */
[----:B------:R-:W0:Y:S01]  /*02b0*/  F2I.U32.TRUNC.NTZ R17, R16 ;  /* 0x0000001000117305 */ /* 0x000e22000020f000 */
[----:B---3--:R-:W-:-:S04]  /*02c0*/  IADD3 R12, P1, P2, R15, 0x3, R6 ;  /* 0x000000030f0c7810 */ /* 0x008fc80007a3e006 */
[----:B------:R-:W-:-:S05]  /*02d0*/  IADD3.X R13, PT, PT, R18, R7, RZ, P1, P2 ;  /* 0x00000007120d7210 */ /* 0x000fca0000fe44ff */
[----:B0-----:R0:W-:Y:S04]  /*02e0*/  STG.E.U8 desc[UR6][R12.64+-0x3], R17 ;  /* 0xfffffd110c007986 */ /* 0x0011e8000c101106 */
[----:B------:R-:W2:Y:S04]  /*02f0*/  LDG.E.U8 R18, desc[UR6][R10.64+-0x2] ;  /* 0xfffffe060a127981 */ /* 0x000ea8000c1e1100 */
[----:B------:R-:W3:Y:S01]  /*0300*/  LDG.E R19, desc[UR6][R8.64+-0xc] ;  /* 0xfffff40608137981 */ /* 0x000ee2000c1e1900 */
[----:B--2---:R-:W-:-:S05]  /*0310*/  I2FP.F32.U32 R18, R18 ;  /* 0x0000001200127245 */ /* 0x004fca0000201000 */
[----:B---3--:R-:W-:-:S05]  /*0320*/  FMUL R18, R18, R19 ;  /* 0x0000001312127220 */ /* 0x008fca0000400000 */
[----:B------:R-:W-:-:S04]  /*0330*/  FMNMX R18, RZ, R18, !PT ;  /* 0x00000012ff127209 */ /* 0x000fc80007800000 */
[----:B------:R-:W-:-:S04]  /*0340*/  FMNMX R18, R18, 255, PT ;  /* 0x437f000012127809 */ /* 0x000fc80003800000 */
[----:B------:R-:W1:Y:S02]  /*0350*/  F2I.U32.TRUNC.NTZ R19, R18 ;  /* 0x0000001200137305 */ /* 0x000e64000020f000 */
[----:B-1----:R1:W-:Y:S04]  /*0360*/  STG.E.U8 desc[UR6][R12.64+-0x2], R19 ;  /* 0xfffffe130c007986 */ /* 0x0023e8000c101106 */
[----:B------:R-:W2:Y:S04]  /*0370*/  LDG.E.U8 R16, desc[UR6][R10.64+-0x1] ;  /* 0xffffff060a107981 */ /* 0x000ea8000c1e1100 */
[----:B------:R-:W3:Y:S01]  /*0380*/  LDG.E R21, desc[UR6][R8.64+-0x8] ;  /* 0xfffff80608157981 */ /* 0x000ee2000c1e1900 */
[----:B--2---:R-:W-:-:S05]  /*0390*/  I2FP.F32.U32 R16, R16 ;  /* 0x0000001000107245 */ /* 0x004fca0000201000 */
[----:B---3--:R-:W-:-:S05]  /*03a0*/  FMUL R16, R16, R21 ;  /* 0x0000001510107220 */ /* 0x008fca0000400000 */
[----:B------:R-:W-:-:S04]  /*03b0*/  FMNMX R16, RZ, R16, !PT ;  /* 0x00000010ff107209 */ /* 0x000fc80007800000 */
[----:B------:R-:W-:-:S04]  /*03c0*/  FMNMX R16, R16, 255, PT ;  /* 0x437f000010107809 */ /* 0x000fc80003800000 */
[----:B0-----:R-:W0:Y:S02]  /*03d0*/  F2I.U32.TRUNC.NTZ R17, R16 ;  /* 0x0000001000117305 */ /* 0x001e24000020f000 */
[----:B0-----:R0:W-:Y:S04]  /*03e0*/  STG.E.U8 desc[UR6][R12.64+-0x1], R17 ;  /* 0xffffff110c007986 */ /* 0x0011e8000c101106 */
[----:B------:R-:W2:Y:S04]  /*03f0*/  LDG.E.U8 R21, desc[UR6][R10.64] ;  /* 0x000000060a157981 */ /* 0x000ea8000c1e1100 */
[----:B------:R-:W3:Y:S01]  /*0400*/  LDG.E R18, desc[UR6][R8.64+-0x4] ;  /* 0xfffffc0608127981 */ /* 0x000ee2000c1e1900 */
[----:B--2---:R-:W-:-:S05]  /*0410*/  I2FP.F32.U32 R21, R21 ;  /* 0x0000001500157245 */ /* 0x004fca0000201000 */
[----:B---3--:R-:W-:-:S05]  /*0420*/  FMUL R18, R21, R18 ;  /* 0x0000001215127220 */ /* 0x008fca0000400000 */
[----:B------:R-:W-:-:S04]  /*0430*/  FMNMX R18, RZ, R18, !PT ;  /* 0x00000012ff127209 */ /* 0x000fc80007800000 */
[----:B------:R-:W-:-:S04]  /*0440*/  FMNMX R18, R18, 255, PT ;  /* 0x437f000012127809 */ /* 0x000fc80003800000 */
[----:B-1----:R-:W1:Y:S02]  /*0450*/  F2I.U32.TRUNC.NTZ R19, R18 ;  /* 0x0000001200137305 */ /* 0x002e64000020f000 */
        /* <DEDUP_REMOVED lines=26> */
[----:B------:R0:W3:Y:S01]  /*0600*/  LDG.E R18, desc[UR6][R8.64+0xc] ;  /* 0x00000c0608127981 */ /* 0x0000e2000c1e1900 */
[----:B------:R-:W-:-:S05]  /*0610*/  VIADD R14, R14, 0x8 ;  /* 0x000000080e0e7836 */ /* 0x000fca0000000000 */
[----:B------:R-:W-:Y:S02]  /*0620*/  ISETP.NE.AND P1, PT, R14, RZ, PT ;  /* 0x000000ff0e00720c */ /* 0x000fe40003f25270 */
[----:B0-----:R-:W-:Y:S01]  /*0630*/  IADD3 R8, P2, PT, R8, 0x20, RZ ;  /* 0x0000002008087810 */ /* 0x001fe20007f5e0ff */
[----:B------:R-:W-:-:S04]  /*0640*/  VIADD R15, R15, 0x8 ;  /* 0x000000080f0f7836 */ /* 0x000fc80000000000 */
[----:B------:R-:W-:Y:S01]  /*0650*/  IMAD.X R9, RZ, RZ, R9, P2 ;  /* 0x000000ffff097224 */ /* 0x000fe200010e0609 */
[----:B--2---:R-:W-:-:S05]  /*0660*/  I2FP.F32.U32 R21, R21 ;  /* 0x0000001500157245 */ /* 0x004fca0000201000 */
[----:B---3--:R-:W-:-:S05]  /*0670*/  FMUL R18, R21, R18 ;  /* 0x0000001215127220 */ /* 0x008fca0000400000 */
[----:B------:R-:W-:-:S04]  /*0680*/  FMNMX R18, RZ, R18, !PT ;  /* 0x00000012ff127209 */ /* 0x000fc80007800000 */
[----:B------:R-:W-:-:S04]  /*0690*/  FMNMX R18, R18, 255, PT ;  /* 0x437f000012127809 */ /* 0x000fc80003800000 */
[----:B-1----:R-:W0:Y:S02]  /*06a0*/  F2I.U32.TRUNC.NTZ R19, R18 ;  /* 0x0000001200137305 */ /* 0x002e24000020f000 */
[----:B0-----:R4:W-:Y:S01]  /*06b0*/  STG.E.U8 desc[UR6][R12.64+0x4], R19 ;  /* 0x000004130c007986 */ /* 0x0019e2000c101106 */
[----:B------:R-:W-:Y:S05]  /*06c0*/  @P1 BRA `(.L_x_76) ;  /* 0xfffffff800d41947 */ /* 0x000fea000383ffff */
.L_x_75:
[----:B0-----:R-:W-:Y:S05]  /*06d0*/  @!P0 EXIT ;  /* 0x000000000000894d */ /* 0x001fea0003800000 */
[----:B------:R-:W-:Y:S02]  /*06e0*/  ISETP.GE.U32.AND P1, PT, R20, 0x4, PT ;  /* 0x000000041400780c */ /* 0x000fe40003f26070 */
[----:B------:R-:W-:-:S04]  /*06f0*/  LOP3.LUT R14, R2, 0x3, RZ, 0xc0, !PT ;  /* 0x00000003020e7812 */ /* 0x000fc800078ec0ff */
[----:B------:R-:W-:-:S07]  /*0700*/  ISETP.NE.AND P0, PT, R14, RZ, PT ;  /* 0x000000ff0e00720c */ /* 0x000fce0003f05270 */
[----:B------:R-:W-:Y:S06]  /*0710*/  @!P1 BRA `(.L_x_77) ;  /* 0x0000000000a89947 */ /* 0x000fec0003800000 */
[----:B------:R-:W0:Y:S01]  /*0720*/  LDCU.128 UR8, c[0x0][0x380] ;  /* 0x00007000ff0877ac */ /* 0x000e220008000c00 */
[----:B------:R-:W1:Y:S01]  /*0730*/  LDC.64 R6, c[0x0][0x390] ;  /* 0x0000e400ff067b82 */ /* 0x000e620000000a00 */
[----:B------:R-:W-:-:S05]  /*0740*/  IMAD.IADD R8, R3, 0x1, R0 ;  /* 0x0000000103087824 */ /* 0x000fca00078e0200 */
[----:B----4-:R-:W-:Y:S02]  /*0750*/  SHF.R.S32.HI R12, RZ, 0x1f, R8 ;  /* 0x0000001fff0c7819 */ /* 0x010fe40000011408 */
[----:B0-----:R-:W-:-:S04]  /*0760*/  IADD3 R4, P1, PT, R8, UR8, RZ ;  /* 0x0000000808047c10 */ /* 0x001fc8000ff3e0ff */
[----:B------:R-:W-:Y:S01]  /*0770*/  IADD3.X R5, PT, PT, R12, UR9, RZ, P1, !PT ;  /* 0x000000090c057c10 */ /* 0x000fe20008ffe4ff */
[----:B-1----:R-:W-:-:S04]  /*0780*/  IMAD.WIDE.U32 R6, R0, 0x4, R6 ;  /* 0x0000000400067825 */ /* 0x002fc800078e0006 */
[----:B------:R-:W2:Y:S04]  /*0790*/  LDG.E.U8 R9, desc[UR6][R4.64] ;  /* 0x0000000604097981 */ /* 0x000ea8000c1e1100 */
[----:B------:R-:W3:Y:S01]  /*07a0*/  LDG.E R10, desc[UR6][R6.64] ;  /* 0x00000006060a7981 */ /* 0x000ee2000c1e1900 */
[----:B------:R-:W-:Y:S02]  /*07b0*/  IADD3 R8, P1, PT, R8, UR10, RZ ;  /* 0x0000000a08087c10 */ /* 0x000fe4000ff3e0ff */
[----:B--2---:R-:W-:-:S05]  /*07c0*/  I2FP.F32.U32 R9, R9 ;  /* 0x0000000900097245 */ /* 0x004fca0000201000 */
[----:B---3--:R-:W-:-:S05]  /*07d0*/  FMUL R9, R9, R10 ;  /* 0x0000000a09097220 */ /* 0x008fca0000400000 */
[----:B------:R-:W-:-:S04]  /*07e0*/  FMNMX R9, RZ, R9, !PT ;  /* 0x00000009ff097209 */ /* 0x000fc80007800000 */
[----:B------:R-:W-:Y:S02]  /*07f0*/  FMNMX R10, R9, 255, PT ;  /* 0x437f0000090a7809 */ /* 0x000fe40003800000 */
[----:B------:R-:W-:Y:S02]  /*0800*/  IADD3.X R9, PT, PT, R12, UR11, RZ, P1, !PT ;  /* 0x0000000b0c097c10 */ /* 0x000fe40008ffe4ff */
[----:B------:R-:W0:Y:S03]  /*0810*/  F2I.U32.TRUNC.NTZ R11, R10 ;  /* 0x0000000a000b7305 */ /* 0x000e26000020f000 */
        /* <DEDUP_REMOVED lines=19> */
[----:B------:R-:W-:Y:S01]  /*0950*/  VIADD R0, R0, 0x4 ;  /* 0x0000000400007836 */ /* 0x000fe20000000000 */
[----:B--2---:R-:W-:-:S05]  /*0960*/  I2FP.F32.U32 R15, R15 ;  /* 0x0000000f000f7245 */ /* 0x004fca0000201000 */
[----:B---3--:R-:W-:-:S05]  /*0970*/  FMUL R12, R15, R12 ;  /* 0x0000000c0f0c7220 */ /* 0x008fca0000400000 */
[----:B------:R-:W-:-:S04]  /*0980*/  FMNMX R12, RZ, R12, !PT ;  /* 0x0000000cff0c7209 */ /* 0x000fc80007800000 */
[----:B------:R-:W-:-:S04]  /*0990*/  FMNMX R12, R12, 255, PT ;  /* 0x437f00000c0c7809 */ /* 0x000fc80003800000 */
[----:B-1----:R-:W1:Y:S02]  /*09a0*/  F2I.U32.TRUNC.NTZ R13, R12 ;  /* 0x0000000c000d7305 */ /* 0x002e64000020f000 */
[----:B-1----:R0:W-:Y:S02]  /*09b0*/  STG.E.U8 desc[UR6][R8.64+0x3], R13 ;  /* 0x0000030d08007986 */ /* 0x0021e4000c101106 */
.L_x_77:
[----:B------:R-:W-:Y:S05]  /*09c0*/  @!P0 EXIT ;  /* 0x000000000000894d */ /* 0x000fea0003800000 */
[----:B------:R-:W-:Y:S02]  /*09d0*/  ISETP.NE.AND P1, PT, R14, 0x1, PT ;  /* 0x000000010e00780c */ /* 0x000fe40003f25270 */
[----:B------:R-:W-:-:S04]  /*09e0*/  LOP3.LUT R2, R2, 0x1, RZ, 0xc0, !PT ;  /* 0x0000000102027812 */ /* 0x000fc800078ec0ff */
[----:B------:R-:W-:-:S07]  /*09f0*/  ISETP.NE.U32.AND P0, PT, R2, 0x1, PT ;  /* 0x000000010200780c */ /* 0x000fce0003f05070 */
[----:B------:R-:W-:Y:S06]  /*0a00*/  @!P1 BRA `(.L_x_78) ;  /* 0x0000000000689947 */ /* 0x000fec0003800000 */
[----:B------:R-:W1:Y:S01]  /*0a10*/  LDCU.128 UR8, c[0x0][0x380] ;  /* 0x00007000ff0877ac */ /* 0x000e620008000c00 */
[----:B------:R-:W2:Y:S01]  /*0a20*/  LDC.64 R6, c[0x0][0x390] ;  /* 0x0000e400ff067b82 */ /* 0x000ea20000000a00 */
[----:B0-----:R-:W-:-:S05]  /*0a30*/  IMAD.IADD R8, R3, 0x1, R0 ;  /* 0x0000000103087824 */ /* 0x001fca00078e0200 */
[----:B------:R-:W-:Y:S02]  /*0a40*/  SHF.R.S32.HI R10, RZ, 0x1f, R8 ;  /* 0x0000001fff0a7819 */ /* 0x000fe40000011408 */
[----:B-1----:R-:W-:-:S04]  /*0a50*/  IADD3 R4, P1, PT, R8, UR8, RZ ;  /* 0x0000000808047c10 */ /* 0x002fc8000ff3e0ff */
[----:B------:R-:W-:Y:S01]  /*0a60*/  IADD3.X R5, PT, PT, R10, UR9, RZ, P1, !PT ;  /* 0x000000090a057c10 */ /* 0x000fe20008ffe4ff */
[----:B--2---:R-:W-:-:S04]  /*0a70*/  IMAD.WIDE.U32 R6, R0, 0x4, R6 ;  /* 0x0000000400067825 */ /* 0x004fc800078e0006 */
[----:B------:R-:W2:Y:S04]  /*0a80*/  LDG.E.U8 R2, desc[UR6][R4.64] ;  /* 0x0000000604027981 */ /* 0x000ea8000c1e1100 */
[----:B------:R-:W3:Y:S01]  /*0a90*/  LDG.E R9, desc[UR6][R6.64] ;  /* 0x0000000606097981 */ /* 0x000ee2000c1e1900 */
[----:B------:R-:W-:Y:S02]  /*0aa0*/  IADD3 R8, P1, PT, R8, UR10, RZ ;  /* 0x0000000a08087c10 */ /* 0x000fe4000ff3e0ff */
[----:B--2---:R-:W-:-:S05]  /*0ab0*/  I2FP.F32.U32 R2, R2 ;  /* 0x0000000200027245 */ /* 0x004fca0000201000 */
[----:B---3--:R-:W-:Y:S01]  /*0ac0*/  FMUL R2, R2, R9 ;  /* 0x0000000902027220 */ /* 0x008fe20000400000 */
[----:B------:R-:W-:-:S04]  /*0ad0*/  IADD3.X R9, PT, PT, R10, UR11, RZ, P1, !PT ;  /* 0x0000000b0a097c10 */ /* 0x000fc80008ffe4ff */
[----:B------:R-:W-:-:S04]  /*0ae0*/  FMNMX R2, RZ, R2, !PT ;  /* 0x00000002ff027209 */ /* 0x000fc80007800000 */
[----:B------:R-:W-:-:S04]  /*0af0*/  FMNMX R2, R2, 255, PT ;  /* 0x437f000002027809 */ /* 0x000fc80003800000 */
[----:B------:R-:W0:Y:S02]  /*0b00*/  F2I.U32.TRUNC.NTZ R11, R2 ;  /* 0x00000002000b7305 */ /* 0x000e24000020f000 */
[----:B0-----:R1:W-:Y:S04]  /*0b10*/  STG.E.U8 desc[UR6][R8.64], R11 ;  /* 0x0000000b08007986 */ /* 0x0013e8000c101106 */
[----:B------:R-:W2:Y:S04]  /*0b20*/  LDG.E.U8 R10, desc[UR6][R4.64+0x1] ;  /* 0x00000106040a7981 */ /* 0x000ea8000c1e1100 */
[----:B----4-:R-:W3:Y:S01]  /*0b30*/  LDG.E R13, desc[UR6][R6.64+0x4] ;  /* 0x00000406060d7981 */ /* 0x010ee2000c1e1900 */
[----:B------:R-:W-:Y:S01]  /*0b40*/  VIADD R0, R0, 0x2 ;  /* 0x0000000200007836 */ /* 0x000fe20000000000 */
[----:B--2---:R-:W-:-:S05]  /*0b50*/  I2FP.F32.U32 R10, R10 ;  /* 0x0000000a000a7245 */ /* 0x004fca0000201000 */
[----:B---3--:R-:W-:-:S05]  /*0b60*/  FMUL R10, R10, R13 ;  /* 0x0000000d0a0a7220 */ /* 0x008fca0000400000 */
[----:B------:R-:W-:-:S04]  /*0b70*/  FMNMX R10, RZ, R10, !PT ;  /* 0x0000000aff0a7209 */ /* 0x000fc80007800000 */
[----:B------:R-:W-:-:S04]  /*0b80*/  FMNMX R10, R10, 255, PT ;  /* 0x437f00000a0a7809 */ /* 0x000fc80003800000 */
[----:B------:R-:W0:Y:S02]  /*0b90*/  F2I.U32.TRUNC.NTZ R13, R10 ;  /* 0x0000000a000d7305 */ /* 0x000e24000020f000 */
[----:B0-----:R1:W-:Y:S02]  /*0ba0*/  STG.E.U8 desc[UR6][R8.64+0x1], R13 ;  /* 0x0000010d08007986 */ /* 0x0013e4000c101106 */
.L_x_78:
[----:B------:R-:W-:Y:S05]  /*0bb0*/  @P0 EXIT ;  /* 0x000000000000094d */ /* 0x000fea0003800000 */
[----:B------:R-:W2:Y:S01]  /*0bc0*/  LDCU.128 UR8, c[0x0][0x380] ;  /* 0x00007000ff0877ac */ /* 0x000ea20008000c00 */
[----:B------:R-:W3:Y:S01]  /*0bd0*/  LDC.64 R6, c[0x0][0x390] ;  /* 0x0000e400ff067b82 */ /* 0x000ee20000000a00 */
[----:B01----:R-:W-:-:S05]  /*0be0*/  IMAD.IADD R8, R3, 0x1, R0 ;  /* 0x0000000103087824 */ /* 0x003fca00078e0200 */
[----:B------:R-:W-:Y:S02]  /*0bf0*/  SHF.R.S32.HI R10, RZ, 0x1f, R8 ;  /* 0x0000001fff0a7819 */ /* 0x000fe40000011408 */
[----:B--2---:R-:W-:-:S04]  /*0c00*/  IADD3 R4, P0, PT, R8, UR8, RZ ;  /* 0x0000000808047c10 */ /* 0x004fc8000ff1e0ff */
[----:B------:R-:W-:Y:S01]  /*0c10*/  IADD3.X R5, PT, PT, R10, UR9, RZ, P0, !PT ;  /* 0x000000090a057c10 */ /* 0x000fe200087fe4ff */
[----:B---3--:R-:W-:-:S04]  /*0c20*/  IMAD.WIDE.U32 R2, R0, 0x4, R6 ;  /* 0x0000000400027825 */ /* 0x008fc800078e0006 */
[----:B------:R-:W2:Y:S04]  /*0c30*/  LDG.E.U8 R4, desc[UR6][R4.64] ;  /* 0x0000000604047981 */ /* 0x000ea8000c1e1100 */
[----:B------:R-:W3:Y:S01]  /*0c40*/  LDG.E R3, desc[UR6][R2.64] ;  /* 0x0000000602037981 */ /* 0x000ee2000c1e1900 */
[----:B------:R-:W-:-:S04]  /*0c50*/  IADD3 R6, P0, PT, R8, UR10, RZ ;  /* 0x0000000a08067c10 */ /* 0x000fc8000ff1e0ff */
[----:B------:R-:W-:Y:S02]  /*0c60*/  IADD3.X R7, PT, PT, R10, UR11, RZ, P0, !PT ;  /* 0x0000000b0a077c10 */ /* 0x000fe400087fe4ff */
[----:B--2---:R-:W-:-:S05]  /*0c70*/  I2FP.F32.U32 R0, R4 ;  /* 0x0000000400007245 */ /* 0x004fca0000201000 */
[----:B---3--:R-:W-:-:S05]  /*0c80*/  FMUL R0, R0, R3 ;  /* 0x0000000300007220 */ /* 0x008fca0000400000 */
[----:B------:R-:W-:-:S04]  /*0c90*/  FMNMX R0, RZ, R0, !PT ;  /* 0x00000000ff007209 */ /* 0x000fc80007800000 */
[----:B------:R-:W-:-:S04]  /*0ca0*/  FMNMX R0, R0, 255, PT ;  /* 0x437f000000007809 */ /* 0x000fc80003800000 */
[----:B------:R-:W0:Y:S02]  /*0cb0*/  F2I.U32.TRUNC.NTZ R9, R0 ;  /* 0x0000000000097305 */ /* 0x000e24000020f000 */
[----:B0-----:R-:W-:Y:S01]  /*0cc0*/  STG.E.U8 desc[UR6][R6.64], R9 ;  /* 0x0000000906007986 */ /* 0x001fe2000c101106 */
[----:B------:R-:W-:Y:S05]  /*0cd0*/  EXIT ;  /* 0x000000000000794d */ /* 0x000fea0003800000 */
.L_x_79:
        /* <DEDUP_REMOVED lines=10> */
.L_x_163:


//--------------------- .text._Z17computeMeanKernelPKhPfS0_iii --------------------------
	.section	.text._Z17computeMeanKernelPKhPfS0_iii,"ax",@progbits
	.align	128
        .global         _Z17computeMeanKernelPKhPfS0_iii
        .type           _Z17computeMeanKernelPKhPfS0_iii,@function
        .size           _Z17computeMeanKernelPKhPfS0_iii,(.L_x_164 - _Z17computeMeanKernelPKhPfS0_iii)
        .other          _Z17computeMeanKernelPKhPfS0_iii,@"STO_CUDA_ENTRY STV_DEFAULT"
_Z17computeMeanKernelPKhPfS0_iii:
.text._Z17computeMeanKernelPKhPfS0_iii:
        /* <DEDUP_REMOVED lines=8> */
[----:B------:R-:W0:Y:S08]  /*0080*/  LDC R8, c[0x0][0x3a0] ;  /* 0x0000e800ff087b82 */ /* 0x000e300000000800 */
[----:B------:R-:W4:Y:S08]  /*0090*/  LDC R7, c[0x0][0x360] ;  /* 0x0000d800ff077b82 */ /* 0x000f300000000800 */
[----:B------:R-:W3:Y:S01]  /*00a0*/  S2UR UR5, SR_CTAID.Y ;  /* 0x00000000000579c3 */ /* 0x000ee20000002600 */
[----:B-1----:R-:W-:Y:S01]  /*00b0*/  IMAD.U32 R9, RZ, RZ, UR7 ;  /* 0x00000007ff097e24 */ /* 0x002fe2000f8e00ff */
[----:B------:R-:W1:Y:S04]  /*00c0*/  LDCU.64 UR6, c[0x0][0x358] ;  /* 0x00006b00ff0677ac */ /* 0x000e680008000a00 */
[----:B------:R-:W-:-:S02]  /*00d0*/  LEA R3, R9, R6, 0x18 ;  /* 0x0000000609037211 */ /* 0x000fc400078ec0ff */
[----:B------:R-:W3:Y:S01]  /*00e0*/  LDC R5, c[0x0][0x364] ;  /* 0x0000d900ff057b82 */ /* 0x000ee20000000800 */
[C---:B0-----:R-:W-:Y:S02]  /*00f0*/  ISETP.GE.AND P0, PT, R0.reuse, R8, PT ;  /* 0x000000080000720c */ /* 0x041fe40003f06270 */
[C---:B------:R-:W-:Y:S01]  /*0100*/  IMAD R2, R0.reuse, 0x4, R3 ;  /* 0x0000000400027824 */ /* 0x040fe200078e0203 */
[----:B------:R-:W-:-:S04]  /*0110*/  ISETP.NE.AND P1, PT, R0, RZ, PT ;  /* 0x000000ff0000720c */ /* 0x000fc80003f25270 */
[----:B------:R-:W4:Y:S06]  /*0120*/  S2UR UR4, SR_CTAID.X ;  /* 0x00000000000479c3 */ /* 0x000f2c0000002500 */
        /* <DEDUP_REMOVED lines=24> */
[----:B------:R-:W-:Y:S02]  /*02b0*/  IMAD.MOV.U32 R9, RZ, RZ, R6 ;  /* 0x000000ffff097224 */ /* 0x000fe400078e0006 */
[----:B------:R-:W-:-:S07]  /*02c0*/  IMAD.MOV R13, RZ, RZ, -R7 ;  /* 0x000000ffff0d7224 */ /* 0x000fce00078e0a07 */
.L_x_116:
[----:B------:R-:W0:Y:S02]  /*02d0*/  LDCU.64 UR4, c[0x0][0x380] ;  /* 0x00007000ff0477ac */ /* 0x000e240008000a00 */
[----:B0-----:R-:W-:-:S04]  /*02e0*/  IADD3 R4, P0, PT, R9, UR4, RZ ;  /* 0x0000000409047c10 */ /* 0x001fc8000ff1e0ff */
[----:B------:R-:W-:-:S05]  /*02f0*/  LEA.HI.X.SX32 R5, R9, UR5, 0x1, P0 ;  /* 0x0000000509057c11 */ /* 0x000fca00080f0eff */
[----:B------:R-:W2:Y:S01]  /*0300*/  LDG.E.U8 R10, desc[UR6][R4.64] ;  /* 0x00000006040a7981 */ /* 0x000ea2000c1e1100 */
[----:B------:R-:W-:Y:S01]  /*0310*/  BSSY.RECONVERGENT B1, `(.L_x_84) ;  /* 0x0000006000017945 */ /* 0x000fe20003800200 */
[----:B--2---:R-:W-:-:S07]  /*0320*/  I2FP.F32.U32 R15, R10 ;  /* 0x0000000a000f7245 */ /* 0x004fce0000201000 */
.L_x_85:
[----:B------:R-:W0:Y:S02]  /*0330*/  LDS R10, [R8+-0x20] ;  /* 0xffffe000080a7984 */ /* 0x000e240000000800 */
[----:B0-----:R-:W-:-:S05]  /*0340*/  FADD R11, R15, R10 ;  /* 0x0000000a0f0b7221 */ /* 0x001fca0000000000 */
[----:B------:R-:W0:Y:S02]  /*0350*/  ATOMS.CAST.SPIN P0, [R8+-0x20], R10, R11 ;  /* 0xffffe00a0800758d */ /* 0x000e24000180000b */
[----:B0-----:R-:W-:Y:S05]  /*0360*/  @!P0 BRA `(.L_x_85) ;  /* 0xfffffffc00f08947 */ /* 0x001fea000383ffff */
[----:B------:R-:W-:Y:S05]  /*0370*/  BSYNC.RECONVERGENT B1 ;  /* 0x0000000000017941 */ /* 0x000fea0003800200 */
.L_x_84:
[----:B------:R-:W2:Y:S01]  /*0380*/  LDG.E.U8 R10, desc[UR6][R4.64+0x1] ;  /* 0x00000106040a7981 */ /* 0x000ea2000c1e1100 */
[----:B------:R-:W-:Y:S01]  /*0390*/  BSSY.RECONVERGENT B1, `(.L_x_86) ;  /* 0x0000006000017945 */ /* 0x000fe20003800200 */
[----:B--2---:R-:W-:-:S07]  /*03a0*/  I2FP.F32.U32 R15, R10 ;  /* 0x0000000a000f7245 */ /* 0x004fce0000201000 */
.L_x_87:
[----:B------:R-:W0:Y:S02]  /*03b0*/  LDS R10, [R8+-0x1c] ;  /* 0xffffe400080a7984 */ /* 0x000e240000000800 */
[----:B0-----:R-:W-:-:S05]  /*03c0*/  FADD R11, R15, R10 ;  /* 0x0000000a0f0b7221 */ /* 0x001fca0000000000 */
[----:B------:R-:W0:Y:S02]  /*03d0*/  ATOMS.CAST.SPIN P0, [R8+-0x1c], R10, R11 ;  /* 0xffffe40a0800758d */ /* 0x000e24000180000b */
[----:B0-----:R-:W-:Y:S05]  /*03e0*/  @!P0 BRA `(.L_x_87) ;  /* 0xfffffffc00f08947 */ /* 0x001fea000383ffff */
[----:B------:R-:W-:Y:S05]  /*03f0*/  BSYNC.RECONVERGENT B1 ;  /* 0x0000000000017941 */ /* 0x000fea0003800200 */
.L_x_86:
[----:B------:R-:W2:Y:S01]  /*0400*/  LDG.E.U8 R10, desc[UR6][R4.64+0x2] ;  /* 0x00000206040a7981 */ /* 0x000ea2000c1e1100 */
[----:B------:R-:W-:Y:S01]  /*0410*/  BSSY.RECONVERGENT B1, `(.L_x_88) ;  /* 0x0000006000017945 */ /* 0x000fe20003800200 */
[----:B--2---:R-:W-:-:S07]  /*0420*/  I2FP.F32.U32 R15, R10 ;  /* 0x0000000a000f7245 */ /* 0x004fce0000201000 */
.L_x_89:
[----:B------:R-:W0:Y:S02]  /*0430*/  LDS R10, [R8+-0x18] ;  /* 0xffffe800080a7984 */ /* 0x000e240000000800 */
[----:B0-----:R-:W-:-:S05]  /*0440*/  FADD R11, R15, R10 ;  /* 0x0000000a0f0b7221 */ /* 0x001fca0000000000 */
[----:B------:R-:W0:Y:S02]  /*0450*/  ATOMS.CAST.SPIN P0, [R8+-0x18], R10, R11 ;  /* 0xffffe80a0800758d */ /* 0x000e24000180000b */
[----:B0-----:R-:W-:Y:S05]  /*0460*/  @!P0 BRA `(.L_x_89) ;  /* 0xfffffffc00f08947 */ /* 0x001fea000383ffff */
[----:B------:R-:W-:Y:S05]  /*0470*/  BSYNC.RECONVERGENT B1 ;  /* 0x0000000000017941 */ /* 0x000fea0003800200 */
.L_x_88:
[----:B------:R-:W2:Y:S01]  /*0480*/  LDG.E.U8 R10, desc[UR6][R4.64+0x3] ;  /* 0x00000306040a7981 */ /* 0x000ea2000c1e1100 */
[----:B------:R-:W-:Y:S01]  /*0490*/  BSSY.RECONVERGENT B1, `(.L_x_90) ;  /* 0x0000006000017945 */ /* 0x000fe20003800200 */
[----:B--2---:R-:W-:-:S07]  /*04a0*/  I2FP.F32.U32 R15, R10 ;  /* 0x0000000a000f7245 */ /* 0x004fce0000201000 */
.L_x_91:
[----:B------:R-:W0:Y:S02]  /*04b0*/  LDS R10, [R8+-0x14] ;  /* 0xffffec00080a7984 */ /* 0x000e240000000800 */
[----:B0-----:R-:W-:-:S05]  /*04c0*/  FADD R11, R15, R10 ;  /* 0x0000000a0f0b7221 */ /* 0x001fca0000000000 */
[----:B------:R-:W0:Y:S02]  /*04d0*/  ATOMS.CAST.SPIN P0, [R8+-0x14], R10, R11 ;  /* 0xffffec0a0800758d */ /* 0x000e24000180000b */
[----:B0-----:R-:W-:Y:S05]  /*04e0*/  @!P0 BRA `(.L_x_91) ;  /* 0xfffffffc00f08947 */ /* 0x001fea000383ffff */
[----:B------:R-:W-:Y:S05]  /*04f0*/  BSYNC.RECONVERGENT B1 ;  /* 0x0000000000017941 */ /* 0x000fea0003800200 */
.L_x_90:
[----:B------:R-:W2:Y:S01]  /*0500*/  LDG.E.U8 R10, desc[UR6][R4.64+0x4] ;  /* 0x00000406040a7981 */ /* 0x000ea2000c1e1100 */
[----:B------:R-:W-:Y:S01]  /*0510*/  BSSY.RECONVERGENT B1, `(.L_x_92) ;  /* 0x0000006000017945 */ /* 0x000fe20003800200 */
[----:B--2---:R-:W-:-:S07]  /*0520*/  I2FP.F32.U32 R15, R10 ;  /* 0x0000000a000f7245 */ /* 0x004fce0000201000 */
.L_x_93:
[----:B------:R-:W0:Y:S02]  /*0530*/  LDS R10, [R8+-0x10] ;  /* 0xfffff000080a7984 */ /* 0x000e240000000800 */
[----:B0-----:R-:W-:-:S05]  /*0540*/  FADD R11, R15, R10 ;  /* 0x0000000a0f0b7221 */ /* 0x001fca0000000000 */
[----:B------:R-:W0:Y:S02]  /*0550*/  ATOMS.CAST.SPIN P0, [R8+-0x10], R10, R11 ;  /* 0xfffff00a0800758d */ /* 0x000e24000180000b */
[----:B0-----:R-:W-:Y:S05]  /*0560*/  @!P0 BRA `(.L_x_93) ;  /* 0xfffffffc00f08947 */ /* 0x001fea000383ffff */
[----:B------:R-:W-:Y:S05]  /*0570*/  BSYNC.RECONVERGENT B1 ;  /* 0x0000000000017941 */ /* 0x000fea0003800200 */
.L_x_92:
[----:B------:R-:W2:Y:S01]  /*0580*/  LDG.E.U8 R10, desc[UR6][R4.64+0x5] ;  /* 0x00000506040a7981 */ /* 0x000ea2000c1e1100 */
[----:B------:R-:W-:Y:S01]  /*0590*/  BSSY.RECONVERGENT B1, `(.L_x_94) ;  /* 0x0000006000017945 */ /* 0x000fe20003800200 */
[----:B--2---:R-:W-:-:S07]  /*05a0*/  I2FP.F32.U32 R15, R10 ;  /* 0x0000000a000f7245 */ /* 0x004fce0000201000 */
.L_x_95:
[----:B------:R-:W0:Y:S02]  /*05b0*/  LDS R10, [R8+-0xc] ;  /* 0xfffff400080a7984 */ /* 0x000e240000000800 */
[----:B0-----:R-:W-:-:S05]  /*05c0*/  FADD R11, R15, R10 ;  /* 0x0000000a0f0b7221 */ /* 0x001fca0000000000 */
[----:B------:R-:W0:Y:S02]  /*05d0*/  ATOMS.CAST.SPIN P0, [R8+-0xc], R10, R11 ;  /* 0xfffff40a0800758d */ /* 0x000e24000180000b */
[----:B0-----:R-:W-:Y:S05]  /*05e0*/  @!P0 BRA `(.L_x_95) ;  /* 0xfffffffc00f08947 */ /* 0x001fea000383ffff */
[----:B------:R-:W-:Y:S05]  /*05f0*/  BSYNC.RECONVERGENT B1 ;  /* 0x0000000000017941 */ /* 0x000fea0003800200 */
.L_x_94:
[----:B------:R-:W2:Y:S01]  /*0600*/  LDG.E.U8 R10, desc[UR6][R4.64+0x6] ;  /* 0x00000606040a7981 */ /* 0x000ea2000c1e1100 */
[----:B------:R-:W-:Y:S01]  /*0610*/  BSSY.RECONVERGENT B1, `(.L_x_96) ;  /* 0x0000006000017945 */ /* 0x000fe20003800200 */
[----:B--2---:R-:W-:-:S07]  /*0620*/  I2FP.F32.U32 R15, R10 ;  /* 0x0000000a000f7245 */ /* 0x004fce0000201000 */
.L_x_97:
[----:B------:R-:W0:Y:S02]  /*0630*/  LDS R10, [R8+-0x8] ;  /* 0xfffff800080a7984 */ /* 0x000e240000000800 */
[----:B0-----:R-:W-:-:S05]  /*0640*/  FADD R11, R15, R10 ;  /* 0x0000000a0f0b7221 */ /* 0x001fca0000000000 */
[----:B------:R-:W0:Y:S02]  /*0650*/  ATOMS.CAST.SPIN P0, [R8+-0x8], R10, R11 ;  /* 0xfffff80a0800758d */ /* 0x000e24000180000b */
[----:B0-----:R-:W-:Y:S05]  /*0660*/  @!P0 BRA `(.L_x_97) ;  /* 0xfffffffc00f08947 */ /* 0x001fea000383ffff */
[----:B------:R-:W-:Y:S05]  /*0670*/  BSYNC.RECONVERGENT B1 ;  /* 0x0000000000017941 */ /* 0x000fea0003800200 */
.L_x_96:
[----:B------:R-:W2:Y:S01]  /*0680*/  LDG.E.U8 R10, desc[UR6][R4.64+0x7] ;  /* 0x00000706040a7981 */ /* 0x000ea2000c1e1100 */
[----:B------:R-:W-:Y:S01]  /*0690*/  BSSY.RECONVERGENT B1, `(.L_x_98) ;  /* 0x0000006000017945 */ /* 0x000fe20003800200 */
[----:B--2---:R-:W-:-:S07]  /*06a0*/  I2FP.F32.U32 R15, R10 ;  /* 0x0000000a000f7245 */ /* 0x004fce0000201000 */
.L_x_99:
[----:B------:R-:W0:Y:S02]  /*06b0*/  LDS R10, [R8+-0x4] ;  /* 0xfffffc00080a7984 */ /* 0x000e240000000800 */
[----:B0-----:R-:W-:-:S05]  /*06c0*/  FADD R11, R15, R10 ;  /* 0x0000000a0f0b7221 */ /* 0x001fca0000000000 */
[----:B------:R-:W0:Y:S02]  /*06d0*/  ATOMS.CAST.SPIN P0, [R8+-0x4], R10, R11 ;  /* 0xfffffc0a0800758d */ /* 0x000e24000180000b */
[----:B0-----:R-:W-:Y:S05]  /*06e0*/  @!P0 BRA `(.L_x_99) ;  /* 0xfffffffc00f08947 */ /* 0x001fea000383ffff */
[----:B------:R-:W-:Y:S05]  /*06f0*/  BSYNC.RECONVERGENT B1 ;  /* 0x0000000000017941 */ /* 0x000fea0003800200 */
.L_x_98:
[----:B------:R-:W2:Y:S01]  /*0700*/  LDG.E.U8 R10, desc[UR6][R4.64+0x8] ;  /* 0x00000806040a7981 */ /* 0x000ea2000c1e1100 */
[----:B------:R-:W-:Y:S01]  /*0710*/  BSSY.RECONVERGENT B1, `(.L_x_100) ;  /* 0x0000006000017945 */ /* 0x000fe20003800200 */
[----:B--2---:R-:W-:-:S07]  /*0720*/  I2FP.F32.U32 R15, R10 ;  /* 0x0000000a000f7245 */ /* 0x004fce0000201000 */
.L_x_101:
[----:B------:R-:W0:Y:S02]  /*0730*/  LDS R10, [R8] ;  /* 0x00000000080a7984 */ /* 0x000e240000000800 */
[----:B0-----:R-:W-:-:S05]  /*0740*/  FADD R11, R15, R10 ;  /* 0x0000000a0f0b7221 */ /* 0x001fca0000000000 */
[----:B------:R-:W0:Y:S02]  /*0750*/  ATOMS.CAST.SPIN P0, [R8], R10, R11 ;  /* 0x0000000a0800758d */ /* 0x000e24000180000b */
[----:B0-----:R-:W-:Y:S05]  /*0760*/  @!P0 BRA `(.L_x_101) ;  /* 0xfffffffc00f08947 */ /* 0x001fea000383ffff */
[----:B------:R-:W-:Y:S05]  /*0770*/  BSYNC.RECONVERGENT B1 ;  /* 0x0000000000017941 */ /* 0x000fea0003800200 */
.L_x_100:
[----:B------:R-:W2:Y:S01]  /*0780*/  LDG.E.U8 R10, desc[UR6][R4.64+0x9] ;  /* 0x00000906040a7981 */ /* 0x000ea2000c1e1100 */
[----:B------:R-:W-:Y:S01]  /*0790*/  BSSY.RECONVERGENT B1, `(.L_x_102) ;  /* 0x0000006000017945 */ /* 0x000fe20003800200 */
[----:B--2---:R-:W-:-:S07]  /*07a0*/  I2FP.F32.U32 R15, R10 ;  /* 0x0000000a000f7245 */ /* 0x004fce0000201000 */
.L_x_103:
[----:B------:R-:W0:Y:S02]  /*07b0*/  LDS R10, [R8+0x4] ;  /* 0x00000400080a7984 */ /* 0x000e240000000800 */
[----:B0-----:R-:W-:-:S05]  /*07c0*/  FADD R11, R15, R10 ;  /* 0x0000000a0f0b7221 */ /* 0x001fca0000000000 */
[----:B------:R-:W0:Y:S02]  /*07d0*/  ATOMS.CAST.SPIN P0, [R8+0x4], R10, R11 ;  /* 0x0000040a0800758d */ /* 0x000e24000180000b */
[----:B0-----:R-:W-:Y:S05]  /*07e0*/  @!P0 BRA `(.L_x_103) ;  /* 0xfffffffc00f08947 */ /* 0x001fea000383ffff */
[----:B------:R-:W-:Y:S05]  /*07f0*/  BSYNC.RECONVERGENT B1 ;  /* 0x0000000000017941 */ /* 0x000fea0003800200 */
.L_x_102:
[----:B------:R-:W2:Y:S01]  /*0800*/  LDG.E.U8 R10, desc[UR6][R4.64+0xa] ;  /* 0x00000a06040a7981 */ /* 0x000ea2000c1e1100 */
[----:B------:R-:W-:Y:S01]  /*0810*/  BSSY.RECONVERGENT B1, `(.L_x_104) ;  /* 0x0000006000017945 */ /* 0x000fe20003800200 */
[----:B--2---:R-:W-:-:S07]  /*0820*/  I2FP.F32.U32 R15, R10 ;  /* 0x0000000a000f7245 */ /* 0x004fce0000201000 */
.L_x_105:
[----:B------:R-:W0:Y:S02]  /*0830*/  LDS R10, [R8+0x8] ;  /* 0x00000800080a7984 */ /* 0x000e240000000800 */
[----:B0-----:R-:W-:-:S05]  /*0840*/  FADD R11, R15, R10 ;  /* 0x0000000a0f0b7221 */ /* 0x001fca0000000000 */
[----:B------:R-:W0:Y:S02]  /*0850*/  ATOMS.CAST.SPIN P0, [R8+0x8], R10, R11 ;  /* 0x0000080a0800758d */ /* 0x000e24000180000b */
[----:B0-----:R-:W-:Y:S05]  /*0860*/  @!P0 BRA `(.L_x_105) ;  /* 0xfffffffc00f08947 */ /* 0x001fea000383ffff */
[----:B------:R-:W-:Y:S05]  /*0870*/  BSYNC.RECONVERGENT B1 ;  /* 0x0000000000017941 */ /* 0x000fea0003800200 */
.L_x_104:
[----:B------:R-:W2:Y:S01]  /*0880*/  LDG.E.U8 R10, desc[UR6][R4.64+0xb] ;  /* 0x00000b06040a7981 */ /* 0x000ea2000c1e1100 */
[----:B------:R-:W-:Y:S01]  /*0890*/  BSSY.RECONVERGENT B1, `(.L_x_106) ;  /* 0x0000006000017945 */ /* 0x000fe20003800200 */
[----:B--2---:R-:W-:-:S07]  /*08a0*/  I2FP.F32.U32 R15, R10 ;  /* 0x0000000a000f7245 */ /* 0x004fce0000201000 */
.L_x_107:
[----:B------:R-:W0:Y:S02]  /*08b0*/  LDS R10, [R8+0xc] ;  /* 0x00000c00080a7984 */ /* 0x000e240000000800 */
[----:B0-----:R-:W-:-:S05]  /*08c0*/  FADD R11, R15, R10 ;  /* 0x0000000a0f0b7221 */ /* 0x001fca0000000000 */
[----:B------:R-:W0:Y:S02]  /*08d0*/  ATOMS.CAST.SPIN P0, [R8+0xc], R10, R11 ;  /* 0x00000c0a0800758d */ /* 0x000e24000180000b */
[----:B0-----:R-:W-:Y:S05]  /*08e0*/  @!P0 BRA `(.L_x_107) ;  /* 0xfffffffc00f08947 */ /* 0x001fea000383ffff */
[----:B------:R-:W-:Y:S05]  /*08f0*/  BSYNC.RECONVERGENT B1 ;  /* 0x0000000000017941 */ /* 0x000fea0003800200 */
.L_x_106:
[----:B------:R-:W2:Y:S01]  /*0900*/  LDG.E.U8 R10, desc[UR6][R4.64+0xc] ;  /* 0x00000c06040a7981 */ /* 0x000ea2000c1e1100 */
[----:B------:R-:W-:Y:S01]  /*0910*/  BSSY.RECONVERGENT B1, `(.L_x_108) ;  /* 0x0000006000017945 */ /* 0x000fe20003800200 */
[----:B--2---:R-:W-:-:S07]  /*0920*/  I2FP.F32.U32 R15, R10 ;  /* 0x0000000a000f7245 */ /* 0x004fce0000201000 */
.L_x_109:
[----:B------:R-:W0:Y:S02]  /*0930*/  LDS R10, [R8+0x10] ;  /* 0x00001000080a7984 */ /* 0x000e240000000800 */
[----:B0-----:R-:W-:-:S05]  /*0940*/  FADD R11, R15, R10 ;  /* 0x0000000a0f0b7221 */ /* 0x001fca0000000000 */
[----:B------:R-:W0:Y:S02]  /*0950*/  ATOMS.CAST.SPIN P0, [R8+0x10], R10, R11 ;  /* 0x0000100a0800758d */ /* 0x000e24000180000b */
[----:B0-----:R-:W-:Y:S05]  /*0960*/  @!P0 BRA `(.L_x_109) ;  /* 0xfffffffc00f08947 */ /* 0x001fea000383ffff */
[----:B------:R-:W-:Y:S05]  /*0970*/  BSYNC.RECONVERGENT B1 ;  /* 0x0000000000017941 */ /* 0x000fea0003800200 */
.L_x_108:
[----:B------:R-:W2:Y:S01]  /*0980*/  LDG.E.U8 R10, desc[UR6][R4.64+0xd] ;  /* 0x00000d06040a7981 */ /* 0x000ea2000c1e1100 */
[----:B------:R-:W-:Y:S01]  /*0990*/  BSSY.RECONVERGENT B1, `(.L_x_110) ;  /* 0x0000006000017945 */ /* 0x000fe20003800200 */
[----:B--2---:R-:W-:-:S07]  /*09a0*/  I2FP.F32.U32 R15, R10 ;  /* 0x0000000a000f7245 */ /* 0x004fce0000201000 */
.L_x_111:
[----:B------:R-:W0:Y:S02]  /*09b0*/  LDS R10, [R8+0x14] ;  /* 0x00001400080a7984 */ /* 0x000e240000000800 */
[----:B0-----:R-:W-:-:S05]  /*09c0*/  FADD R11, R15, R10 ;  /* 0x0000000a0f0b7221 */ /* 0x001fca0000000000 */
[----:B------:R-:W0:Y:S02]  /*09d0*/  ATOMS.CAST.SPIN P0, [R8+0x14], R10, R11 ;  /* 0x0000140a0800758d */ /* 0x000e24000180000b */
[----:B0-----:R-:W-:Y:S05]  /*09e0*/  @!P0 BRA `(.L_x_111) ;  /* 0xfffffffc00f08947 */ /* 0x001fea000383ffff */
[----:B------:R-:W-:Y:S05]  /*09f0*/  BSYNC.RECONVERGENT B1 ;  /* 0x0000000000017941 */ /* 0x000fea0003800200 */
.L_x_110:
[----:B------:R-:W2:Y:S01]  /*0a00*/  LDG.E.U8 R10, desc[UR6][R4.64+0xe] ;  /* 0x00000e06040a7981 */ /* 0x000ea2000c1e1100 */
[----:B------:R-:W-:Y:S01]  /*0a10*/  BSSY.RECONVERGENT B1, `(.L_x_112) ;  /* 0x0000006000017945 */ /* 0x000fe20003800200 */
[----:B--2---:R-:W-:-:S07]  /*0a20*/  I2FP.F32.U32 R15, R10 ;  /* 0x0000000a000f7245 */ /* 0x004fce0000201000 */
.L_x_113:
[----:B------:R-:W0:Y:S02]  /*0a30*/  LDS R10, [R8+0x18] ;  /* 0x00001800080a7984 */ /* 0x000e240000000800 */
[----:B0-----:R-:W-:-:S05]  /*0a40*/  FADD R11, R15, R10 ;  /* 0x0000000a0f0b7221 */ /* 0x001fca0000000000 */
[----:B------:R-:W0:Y:S02]  /*0a50*/  ATOMS.CAST.SPIN P0, [R8+0x18], R10, R11 ;  /* 0x0000180a0800758d */ /* 0x000e24000180000b */
[----:B0-----:R-:W-:Y:S05]  /*0a60*/  @!P0 BRA `(.L_x_113) ;  /* 0xfffffffc00f08947 */ /* 0x001fea000383ffff */
[----:B------:R-:W-:Y:S05]  /*0a70*/  BSYNC.RECONVERGENT B1 ;  /* 0x0000000000017941 */ /* 0x000fea0003800200 */
.L_x_112:
[----:B------:R-:W2:Y:S01]  /*0a80*/  LDG.E.U8 R4, desc[UR6][R4.64+0xf] ;  /* 0x00000f0604047981 */ /* 0x000ea2000c1e1100 */
[----:B------:R-:W-:Y:S01]  /*0a90*/  BSSY.RECONVERGENT B1, `(.L_x_114) ;  /* 0x0000006000017945 */ /* 0x000fe20003800200 */
[----:B--2---:R-:W-:-:S07]  /*0aa0*/  I2FP.F32.U32 R11, R4 ;  /* 0x00000004000b7245 */ /* 0x004fce0000201000 */
.L_x_115:
[----:B------:R-:W0:Y:S02]  /*0ab0*/  LDS R4, [R8+0x1c] ;  /* 0x00001c0008047984 */ /* 0x000e240000000800 */
[----:B0-----:R-:W-:-:S05]  /*0ac0*/  FADD R5, R11, R4 ;  /* 0x000000040b057221 */ /* 0x001fca0000000000 */
[----:B------:R-:W0:Y:S02]  /*0ad0*/  ATOMS.CAST.SPIN P0, [R8+0x1c], R4, R5 ;  /* 0x00001c040800758d */ /* 0x000e240001800005 */
[----:B0-----:R-:W-:Y:S05]  /*0ae0*/  @!P0 BRA `(.L_x_115) ;  /* 0xfffffffc00f08947 */ /* 0x001fea000383ffff */
[----:B------:R-:W-:Y:S05]  /*0af0*/  BSYNC.RECONVERGENT B1 ;  /* 0x0000000000017941 */ /* 0x000fea0003800200 */
.L_x_114:
[----:B------:R-:W-:Y:S02]  /*0b00*/  VIADD R13, R13, 0x10 ;  /* 0x000000100d0d7836 */ /* 0x000fe40000000000 */
[----:B------:R-:W-:Y:S02]  /*0b10*/  VIADD R9, R9, 0x10 ;  /* 0x0000001009097836 */ /* 0x000fe40000000000 */
[----:B------:R-:W-:Y:S01]  /*0b20*/  VIADD R8, R8, 0x40 ;  /* 0x0000004008087836 */ /* 0x000fe20000000000 */
[----:B------:R-:W-:-:S13]  /*0b30*/  ISETP.NE.AND P0, PT, R13, RZ, PT ;  /* 0x000000ff0d00720c */ /* 0x000fda0003f05270 */
[----:B------:R-:W-:Y:S05]  /*0b40*/  @P0 BRA `(.L_x_116) ;  /* 0xfffffff400e00947 */ /* 0x000fea000383ffff */
.L_x_83:
[----:B------:R-:W-:-:S13]  /*0b50*/  ISETP.NE.AND P0, PT, R12, RZ, PT ;  /* 0x000000ff0c00720c */ /* 0x000fda0003f05270 */
[----:B------:R-:W-:Y:S05]  /*0b60*/  @!P0 BRA `(.L_x_82) ;  /* 0x0000000800288947 */ /* 0x000fea0003800000 */
[----:B------:R-:W0:Y:S01]  /*0b70*/  LDC R8, c[0x0][0x3a0] ;  /* 0x0000e800ff087b82 */ /* 0x000e220000000800 */
[----:B------:R-:W-:Y:S02]  /*0b80*/  ISETP.GE.U32.AND P0, PT, R12, 0x8, PT ;  /* 0x000000080c00780c */ /* 0x000fe40003f06070 */
[----:B0-----:R-:W-:-:S11]  /*0b90*/  LOP3.LUT R12, R8, 0x7, RZ, 0xc0, !PT ;  /* 0x00000007080c7812 */ /* 0x001fd600078ec0ff */
[----:B------:R-:W-:Y:S05]  /*0ba0*/  @!P0 BRA `(.L_x_117) ;  /* 0x0000000400188947 */ /* 0x000fea0003800000 */
[----:B------:R-:W0:Y:S01]  /*0bb0*/  LDCU.64 UR4, c[0x0][0x380] ;  /* 0x00007000ff0477ac */ /* 0x000e220008000a00 */
[----:B------:R-:W-:-:S05]  /*0bc0*/  IMAD.IADD R5, R6, 0x1, R7 ;  /* 0x0000000106057824 */ /* 0x000fca00078e0207 */
[----:B0-----:R-:W-:-:S04]  /*0bd0*/  IADD3 R4, P0, PT, R5, UR4, RZ ;  /* 0x0000000405047c10 */ /* 0x001fc8000ff1e0ff */
[----:B------:R-:W-:-:S05]  /*0be0*/  LEA.HI.X.SX32 R5, R5, UR5, 0x1, P0 ;  /* 0x0000000505057c11 */ /* 0x000fca00080f0eff */
[----:B------:R-:W2:Y:S01]  /*0bf0*/  LDG.E.U8 R10, desc[UR6][R4.64] ;  /* 0x00000006040a7981 */ /* 0x000ea2000c1e1100 */
[----:B------:R-:W-:Y:S01]  /*0c00*/  BSSY.RECONVERGENT B1, `(.L_x_118) ;  /* 0x0000007000017945 */ /* 0x000fe20003800200 */
[----:B------:R-:W-:Y:S01]  /*0c10*/  IMAD R9, R7, 0x4, R3 ;  /* 0x0000000407097824 */ /* 0x000fe200078e0203 */
[----:B--2---:R-:W-:-:S07]  /*0c20*/  I2FP.F32.U32 R13, R10 ;  /* 0x0000000a000d7245 */ /* 0x004fce0000201000 */
.L_x_119:
[----:B------:R-:W0:Y:S02]  /*0c30*/  LDS R10, [R9] ;  /* 0x00000000090a7984 */ /* 0x000e240000000800 */
[----:B0-----:R-:W-:-:S05]  /*0c40*/  FADD R11, R13, R10 ;  /* 0x0000000a0d0b7221 */ /* 0x001fca0000000000 */
[----:B------:R-:W0:Y:S02]  /*0c50*/  ATOMS.CAST.SPIN P0, [R9], R10, R11 ;  /* 0x0000000a0900758d */ /* 0x000e24000180000b */
[----:B0-----:R-:W-:Y:S05]  /*0c60*/  @!P0 BRA `(.L_x_119) ;  /* 0xfffffffc00f08947 */ /* 0x001fea000383ffff */
[----:B------:R-:W-:Y:S05]  /*0c70*/  BSYNC.RECONVERGENT B1 ;  /* 0x0000000000017941 */ /* 0x000fea0003800200 */
.L_x_118:
[----:B------:R-:W2:Y:S01]  /*0c80*/  LDG.E.U8 R10, desc[UR6][R4.64+0x1] ;  /* 0x00000106040a7981 */ /* 0x000ea2000c1e1100 */
[----:B------:R-:W-:Y:S01]  /*0c90*/  BSSY.RECONVERGENT B1, `(.L_x_120) ;  /* 0x0000006000017945 */ /* 0x000fe20003800200 */
[----:B--2---:R-:W-:-:S07]  /*0ca0*/  I2FP.F32.U32 R13, R10 ;  /* 0x0000000a000d7245 */ /* 0x004fce0000201000 */
.L_x_121:
[----:B------:R-:W0:Y:S02]  /*0cb0*/  LDS R10, [R9+0x4] ;  /* 0x00000400090a7984 */ /* 0x000e240000000800 */
[----:B0-----:R-:W-:-:S05]  /*0cc0*/  FADD R11, R13, R10 ;  /* 0x0000000a0d0b7221 */ /* 0x001fca0000000000 */
[----:B------:R-:W0:Y:S02]  /*0cd0*/  ATOMS.CAST.SPIN P0, [R9+0x4], R10, R11 ;  /* 0x0000040a0900758d */ /* 0x000e24000180000b */
[----:B0-----:R-:W-:Y:S05]  /*0ce0*/  @!P0 BRA `(.L_x_121) ;  /* 0xfffffffc00f08947 */ /* 0x001fea000383ffff */
[----:B------:R-:W-:Y:S05]  /*0cf0*/  BSYNC.RECONVERGENT B1 ;  /* 0x0000000000017941 */ /* 0x000fea0003800200 */
.L_x_120:
[----:B------:R-:W2:Y:S01]  /*0d00*/  LDG.E.U8 R10, desc[UR6][R4.64+0x2] ;  /* 0x00000206040a7981 */ /* 0x000ea2000c1e1100 */
[----:B------:R-:W-:Y:S01]  /*0d10*/  BSSY.RECONVERGENT B1, `(.L_x_122) ;  /* 0x0000006000017945 */ /* 0x000fe20003800200 */
[----:B--2---:R-:W-:-:S07]  /*0d20*/  I2FP.F32.U32 R13, R10 ;  /* 0x0000000a000d7245 */ /* 0x004fce0000201000 */
.L_x_123:
[----:B------:R-:W0:Y:S02]  /*0d30*/  LDS R10, [R9+0x8] ;  /* 0x00000800090a7984 */ /* 0x000e240000000800 */
[----:B0-----:R-:W-:-:S05]  /*0d40*/  FADD R11, R13, R10 ;  /* 0x0000000a0d0b7221 */ /* 0x001fca0000000000 */
[----:B------:R-:W0:Y:S02]  /*0d50*/  ATOMS.CAST.SPIN P0, [R9+0x8], R10, R11 ;  /* 0x0000080a0900758d */ /* 0x000e24000180000b */
[----:B0-----:R-:W-:Y:S05]  /*0d60*/  @!P0 BRA `(.L_x_123) ;  /* 0xfffffffc00f08947 */ /* 0x001fea000383ffff */
[----:B------:R-:W-:Y:S05]  /*0d70*/  BSYNC.RECONVERGENT B1 ;  /* 0x0000000000017941 */ /* 0x000fea0003800200 */
.L_x_122:
[----:B------:R-:W2:Y:S01]  /*0d80*/  LDG.E.U8 R10, desc[UR6][R4.64+0x3] ;  /* 0x00000306040a7981 */ /* 0x000ea2000c1e1100 */
[----:B------:R-:W-:Y:S01]  /*0d90*/  BSSY.RECONVERGENT B1, `(.L_x_124) ;  /* 0x0000006000017945 */ /* 0x000fe20003800200 */
[----:B--2---:R-:W-:-:S07]  /*0da0*/  I2FP.F32.U32 R13, R10 ;  /* 0x0000000a000d7245 */ /* 0x004fce0000201000 */
.L_x_125:
[----:B------:R-:W0:Y:S02]  /*0db0*/  LDS R10, [R9+0xc] ;  /* 0x00000c00090a7984 */ /* 0x000e240000000800 */
[----:B0-----:R-:W-:-:S05]  /*0dc0*/  FADD R11, R13, R10 ;  /* 0x0000000a0d0b7221 */ /* 0x001fca0000000000 */
[----:B------:R-:W0:Y:S02]  /*0dd0*/  ATOMS.CAST.SPIN P0, [R9+0xc], R10, R11 ;  /* 0x00000c0a0900758d */ /* 0x000e24000180000b */
[----:B0-----:R-:W-:Y:S05]  /*0de0*/  @!P0 BRA `(.L_x_125) ;  /* 0xfffffffc00f08947 */ /* 0x001fea000383ffff */
[----:B------:R-:W-:Y:S05]  /*0df0*/  BSYNC.RECONVERGENT B1 ;  /* 0x0000000000017941 */ /* 0x000fea0003800200 */
.L_x_124:
[----:B------:R-:W2:Y:S01]  /*0e00*/  LDG.E.U8 R10, desc[UR6][R4.64+0x4] ;  /* 0x00000406040a7981 */ /* 0x000ea2000c1e1100 */
[----:B------:R-:W-:Y:S01]  /*0e10*/  BSSY.RECONVERGENT B1, `(.L_x_126) ;  /* 0x0000006000017945 */ /* 0x000fe20003800200 */
[----:B--2---:R-:W-:-:S07]  /*0e20*/  I2FP.F32.U32 R13, R10 ;  /* 0x0000000a000d7245 */ /* 0x004fce0000201000 */
.L_x_127:
[----:B------:R-:W0:Y:S02]  /*0e30*/  LDS R10, [R9+0x10] ;  /* 0x00001000090a7984 */ /* 0x000e240000000800 */
[----:B0-----:R-:W-:-:S05]  /*0e40*/  FADD R11, R13, R10 ;  /* 0x0000000a0d0b7221 */ /* 0x001fca0000000000 */
[----:B------:R-:W0:Y:S02]  /*0e50*/  ATOMS.CAST.SPIN P0, [R9+0x10], R10, R11 ;  /* 0x0000100a0900758d */ /* 0x000e24000180000b */
[----:B0-----:R-:W-:Y:S05]  /*0e60*/  @!P0 BRA `(.L_x_127) ;  /* 0xfffffffc00f08947 */ /* 0x001fea000383ffff */
[----:B------:R-:W-:Y:S05]  /*0e70*/  BSYNC.RECONVERGENT B1 ;  /* 0x0000000000017941 */ /* 0x000fea0003800200 */
.L_x_126:
[----:B------:R-:W2:Y:S01]  /*0e80*/  LDG.E.U8 R10, desc[UR6][R4.64+0x5] ;  /* 0x00000506040a7981 */ /* 0x000ea2000c1e1100 */
[----:B------:R-:W-:Y:S01]  /*0e90*/  BSSY.RECONVERGENT B1, `(.L_x_128) ;  /* 0x0000006000017945 */ /* 0x000fe20003800200 */
[----:B--2---:R-:W-:-:S07]  /*0ea0*/  I2FP.F32.U32 R13, R10 ;  /* 0x0000000a000d7245 */ /* 0x004fce0000201000 */
.L_x_129:
[----:B------:R-:W0:Y:S02]  /*0eb0*/  LDS R10, [R9+0x14] ;  /* 0x00001400090a7984 */ /* 0x000e240000000800 */
[----:B0-----:R-:W-:-:S05]  /*0ec0*/  FADD R11, R13, R10 ;  /* 0x0000000a0d0b7221 */ /* 0x001fca0000000000 */
[----:B------:R-:W0:Y:S02]  /*0ed0*/  ATOMS.CAST.SPIN P0, [R9+0x14], R10, R11 ;  /* 0x0000140a0900758d */ /* 0x000e24000180000b */
[----:B0-----:R-:W-:Y:S05]  /*0ee0*/  @!P0 BRA `(.L_x_129) ;  /* 0xfffffffc00f08947 */ /* 0x001fea000383ffff */
[----:B------:R-:W-:Y:S05]  /*0ef0*/  BSYNC.RECONVERGENT B1 ;  /* 0x0000000000017941 */ /* 0x000fea0003800200 */
.L_x_128:
[----:B------:R-:W2:Y:S01]  /*0f00*/  LDG.E.U8 R10, desc[UR6][R4.64+0x6] ;  /* 0x00000606040a7981 */ /* 0x000ea2000c1e1100 */
[----:B------:R-:W-:Y:S01]  /*0f10*/  BSSY.RECONVERGENT B1, `(.L_x_130) ;  /* 0x0000006000017945 */ /* 0x000fe20003800200 */
[----:B--2---:R-:W-:-:S07]  /*0f20*/  I2FP.F32.U32 R13, R10 ;  /* 0x0000000a000d7245 */ /* 0x004fce0000201000 */
.L_x_131:
[----:B------:R-:W0:Y:S02]  /*0f30*/  LDS R10, [R9+0x18] ;  /* 0x00001800090a7984 */ /* 0x000e240000000800 */
[----:B0-----:R-:W-:-:S05]  /*0f40*/  FADD R11, R13, R10 ;  /* 0x0000000a0d0b7221 */ /* 0x001fca0000000000 */
[----:B------:R-:W0:Y:S02]  /*0f50*/  ATOMS.CAST.SPIN P0, [R9+0x18], R10, R11 ;  /* 0x0000180a0900758d */ /* 0x000e24000180000b */
[----:B0-----:R-:W-:Y:S05]  /*0f60*/  @!P0 BRA `(.L_x_131) ;  /* 0xfffffffc00f08947 */ /* 0x001fea000383ffff */
[----:B------:R-:W-:Y:S05]  /*0f70*/  BSYNC.RECONVERGENT B1 ;  /* 0x0000000000017941 */ /* 0x000fea0003800200 */
.L_x_130:
[----:B------:R-:W2:Y:S01]  /*0f80*/  LDG.E.U8 R4, desc[UR6][R4.64+0x7] ;  /* 0x0000070604047981 */ /* 0x000ea2000c1e1100 */
[----:B------:R-:W-:Y:S01]  /*0f90*/  BSSY.RECONVERGENT B1, `(.L_x_132) ;  /* 0x0000006000017945 */ /* 0x000fe20003800200 */
[----:B--2---:R-:W-:-:S07]  /*0fa0*/  I2FP.F32.U32 R11, R4 ;  /* 0x00000004000b7245 */ /* 0x004fce0000201000 */
.L_x_133:
[----:B------:R-:W0:Y:S02]  /*0fb0*/  LDS R4, [R9+0x1c] ;  /* 0x00001c0009047984 */ /* 0x000e240000000800 */
[----:B0-----:R-:W-:-:S05]  /*0fc0*/  FADD R5, R11, R4 ;  /* 0x000000040b057221 */ /* 0x001fca0000000000 */
[----:B------:R-:W0:Y:S02]  /*0fd0*/  ATOMS.CAST.SPIN P0, [R9+0x1c], R4, R5 ;  /* 0x00001c040900758d */ /* 0x000e240001800005 */
[----:B0-----:R-:W-:Y:S05]  /*0fe0*/  @!P0 BRA `(.L_x_133) ;  /* 0xfffffffc00f08947 */ /* 0x001fea000383ffff */
[----:B------:R-:W-:Y:S05]  /*0ff0*/  BSYNC.RECONVERGENT B1 ;  /* 0x0000000000017941 */ /* 0x000fea0003800200 */
.L_x_132:
[----:B------:R-:W-:-:S07]  /*1000*/  VIADD R7, R7, 0x8 ;  /* 0x0000000807077836 */ /* 0x000fce0000000000 */
.L_x_117:
[----:B------:R-:W-:-:S13]  /*1010*/  ISETP.NE.AND P0, PT, R12, RZ, PT ;  /* 0x000000ff0c00720c */ /* 0x000fda0003f05270 */
[----:B------:R-:W-:Y:S05]  /*1020*/  @!P0 BRA `(.L_x_82) ;  /* 0x0000000000f88947 */ /* 0x000fea0003800000 */
[----:B------:R-:W-:Y:S02]  /*1030*/  ISETP.GE.U32.AND P0, PT, R12, 0x4, PT ;  /* 0x000000040c00780c */ /* 0x000fe40003f06070 */
[----:B------:R-:W-:-:S11]  /*1040*/  LOP3.LUT R8, R8, 0x3, RZ, 0xc0, !PT ;  /* 0x0000000308087812 */ /* 0x000fd600078ec0ff */
        /* <DEDUP_REMOVED lines=9> */
.L_x_136:
[----:B------:R-:W0:Y:S02]  /*10e0*/  LDS R10, [R12] ;  /* 0x000000000c0a7984 */ /* 0x000e240000000800 */
[----:B0-----:R-:W-:-:S05]  /*10f0*/  FADD R11, R9, R10 ;  /* 0x0000000a090b7221 */ /* 0x001fca0000000000 */
[----:B------:R-:W0:Y:S02]  /*1100*/  ATOMS.CAST.SPIN P0, [R12], R10, R11 ;  /* 0x0000000a0c00758d */ /* 0x000e24000180000b */
[----:B0-----:R-:W-:Y:S05]  /*1110*/  @!P0 BRA `(.L_x_136) ;  /* 0xfffffffc00f08947 */ /* 0x001fea000383ffff */
[----:B------:R-:W-:Y:S05]  /*1120*/  BSYNC.RECONVERGENT B1 ;  /* 0x0000000000017941 */ /* 0x000fea0003800200 */
.L_x_135:
[----:B------:R-:W2:Y:S01]  /*1130*/  LDG.E.U8 R9, desc[UR6][R4.64+0x1] ;  /* 0x0000010604097981 */ /* 0x000ea2000c1e1100 */
[----:B------:R-:W-:Y:S01]  /*1140*/  BSSY.RECONVERGENT B1, `(.L_x_137) ;  /* 0x0000006000017945 */ /* 0x000fe20003800200 */
[----:B--2---:R-:W-:-:S07]  /*1150*/  I2FP.F32.U32 R9, R9 ;  /* 0x0000000900097245 */ /* 0x004fce0000201000 */
.L_x_138:
[----:B------:R-:W0:Y:S02]  /*1160*/  LDS R10, [R12+0x4] ;  /* 0x000004000c0a7984 */ /* 0x000e240000000800 */
[----:B0-----:R-:W-:-:S05]  /*1170*/  FADD R11, R9, R10 ;  /* 0x0000000a090b7221 */ /* 0x001fca0000000000 */
[----:B------:R-:W0:Y:S02]  /*1180*/  ATOMS.CAST.SPIN P0, [R12+0x4], R10, R11 ;  /* 0x0000040a0c00758d */ /* 0x000e24000180000b */
[----:B0-----:R-:W-:Y:S05]  /*1190*/  @!P0 BRA `(.L_x_138) ;  /* 0xfffffffc00f08947 */ /* 0x001fea000383ffff */
[----:B------:R-:W-:Y:S05]  /*11a0*/  BSYNC.RECONVERGENT B1 ;  /* 0x0000000000017941 */ /* 0x000fea0003800200 */
.L_x_137:
[----:B------:R-:W2:Y:S01]  /*11b0*/  LDG.E.U8 R9, desc[UR6][R4.64+0x2] ;  /* 0x0000020604097981 */ /* 0x000ea2000c1e1100 */
[----:B------:R-:W-:Y:S01]  /*11c0*/  BSSY.RECONVERGENT B1, `(.L_x_139) ;  /* 0x0000006000017945 */ /* 0x000fe20003800200 */
[----:B--2---:R-:W-:-:S07]  /*11d0*/  I2FP.F32.U32 R9, R9 ;  /* 0x0000000900097245 */ /* 0x004fce0000201000 */
.L_x_140:
[----:B------:R-:W0:Y:S02]  /*11e0*/  LDS R10, [R12+0x8] ;  /* 0x000008000c0a7984 */ /* 0x000e240000000800 */
[----:B0-----:R-:W-:-:S05]  /*11f0*/  FADD R11, R9, R10 ;  /* 0x0000000a090b7221 */ /* 0x001fca0000000000 */
[----:B------:R-:W0:Y:S02]  /*1200*/  ATOMS.CAST.SPIN P0, [R12+0x8], R10, R11 ;  /* 0x0000080a0c00758d */ /* 0x000e24000180000b */
[----:B0-----:R-:W-:Y:S05]  /*1210*/  @!P0 BRA `(.L_x_140) ;  /* 0xfffffffc00f08947 */ /* 0x001fea000383ffff */
[----:B------:R-:W-:Y:S05]  /*1220*/  BSYNC.RECONVERGENT B1 ;  /* 0x0000000000017941 */ /* 0x000fea0003800200 */
.L_x_139:
[----:B------:R-:W2:Y:S01]  /*1230*/  LDG.E.U8 R4, desc[UR6][R4.64+0x3] ;  /* 0x0000030604047981 */ /* 0x000ea2000c1e1100 */
[----:B------:R-:W-:Y:S01]  /*1240*/  BSSY.RECONVERGENT B1, `(.L_x_141) ;  /* 0x0000006000017945 */ /* 0x000fe20003800200 */
[----:B--2---:R-:W-:-:S07]  /*1250*/  I2FP.F32.U32 R9, R4 ;  /* 0x0000000400097245 */ /* 0x004fce0000201000 */
.L_x_142:
[----:B------:R-:W0:Y:S02]  /*1260*/  LDS R4, [R12+0xc] ;  /* 0x00000c000c047984 */ /* 0x000e240000000800 */
[----:B0-----:R-:W-:-:S05]  /*1270*/  FADD R5, R9, R4 ;  /* 0x0000000409057221 */ /* 0x001fca0000000000 */
[----:B------:R-:W0:Y:S02]  /*1280*/  ATOMS.CAST.SPIN P0, [R12+0xc], R4, R5 ;  /* 0x00000c040c00758d */ /* 0x000e240001800005 */
[----:B0-----:R-:W-:Y:S05]  /*1290*/  @!P0 BRA `(.L_x_142) ;  /* 0xfffffffc00f08947 */ /* 0x001fea000383ffff */
[----:B------:R-:W-:Y:S05]  /*12a0*/  BSYNC.RECONVERGENT B1 ;  /* 0x0000000000017941 */ /* 0x000fea0003800200 */
.L_x_141:
[----:B------:R-:W-:-:S07]  /*12b0*/  VIADD R7, R7, 0x4 ;  /* 0x0000000407077836 */ /* 0x000fce0000000000 */
.L_x_134:
[----:B------:R-:W-:-:S13]  /*12c0*/  ISETP.NE.AND P0, PT, R8, RZ, PT ;  /* 0x000000ff0800720c */ /* 0x000fda0003f05270 */
[----:B------:R-:W-:Y:S05]  /*12d0*/  @!P0 BRA `(.L_x_82) ;  /* 0x00000000004c8947 */ /* 0x000fea0003800000 */
[----:B------:R-:W-:Y:S02]  /*12e0*/  IMAD R3, R7, 0x4, R3 ;  /* 0x0000000407037824 */ /* 0x000fe400078e0203 */
[----:B------:R-:W-:Y:S02]  /*12f0*/  IMAD.IADD R6, R6, 0x1, R7 ;  /* 0x0000000106067824 */ /* 0x000fe400078e0207 */
[----:B------:R-:W-:-:S07]  /*1300*/  IMAD.MOV R8, RZ, RZ, -R8 ;  /* 0x000000ffff087224 */ /* 0x000fce00078e0a08 */
.L_x_145:
[----:B------:R-:W0:Y:S02]  /*1310*/  LDCU.64 UR4, c[0x0][0x380] ;  /* 0x00007000ff0477ac */ /* 0x000e240008000a00 */
[----:B0-----:R-:W-:-:S04]  /*1320*/  IADD3 R4, P0, PT, R6, UR4, RZ ;  /* 0x0000000406047c10 */ /* 0x001fc8000ff1e0ff */
[----:B------:R-:W-:-:S05]  /*1330*/  LEA.HI.X.SX32 R5, R6, UR5, 0x1, P0 ;  /* 0x0000000506057c11 */ /* 0x000fca00080f0eff */
[----:B------:R-:W2:Y:S01]  /*1340*/  LDG.E.U8 R4, desc[UR6][R4.64] ;  /* 0x0000000604047981 */ /* 0x000ea2000c1e1100 */
[----:B------:R-:W-:Y:S01]  /*1350*/  BSSY.RECONVERGENT B1, `(.L_x_143) ;  /* 0x0000006000017945 */ /* 0x000fe20003800200 */
[----:B--2---:R-:W-:-:S07]  /*1360*/  I2FP.F32.U32 R7, R4 ;  /* 0x0000000400077245 */ /* 0x004fce0000201000 */
.L_x_144:
[----:B------:R-:W0:Y:S02]  /*1370*/  LDS R4, [R3] ;  /* 0x0000000003047984 */ /* 0x000e240000000800 */
[----:B0-----:R-:W-:-:S05]  /*1380*/  FADD R5, R7, R4 ;  /* 0x0000000407057221 */ /* 0x001fca0000000000 */
[----:B------:R-:W0:Y:S02]  /*1390*/  ATOMS.CAST.SPIN P0, [R3], R4, R5 ;  /* 0x000000040300758d */ /* 0x000e240001800005 */
[----:B0-----:R-:W-:Y:S05]  /*13a0*/  @!P0 BRA `(.L_x_144) ;  /* 0xfffffffc00f08947 */ /* 0x001fea000383ffff */
[----:B------:R-:W-:Y:S05]  /*13b0*/  BSYNC.RECONVERGENT B1 ;  /* 0x0000000000017941 */ /* 0x000fea0003800200 */
.L_x_143:
[----:B------:R-:W-:Y:S02]  /*13c0*/  VIADD R8, R8, 0x1 ;  /* 0x0000000108087836 */ /* 0x000fe40000000000 */
[----:B------:R-:W-:Y:S02]  /*13d0*/  VIADD R3, R3, 0x4 ;  /* 0x0000000403037836 */ /* 0x000fe40000000000 */
[----:B------:R-:W-:Y:S01]  /*13e0*/  VIADD R6, R6, 0x1 ;  /* 0x0000000106067836 */ /* 0x000fe20000000000 */
[----:B------:R-:W-:-:S13]  /*13f0*/  ISETP.NE.AND P0, PT, R8, RZ, PT ;  /* 0x000000ff0800720c */ /* 0x000fda0003f05270 */
[----:B------:R-:W-:Y:S05]  /*1400*/  @P0 BRA `(.L_x_145) ;  /* 0xfffffffc00c00947 */ /* 0x000fea000383ffff */
.L_x_82:
[----:B------:R-:W0:Y:S01]  /*1410*/  S2UR UR5, SR_CgaCtaId ;  /* 0x00000000000579c3 */ /* 0x000e220000008800 */
[----:B------:R-:W-:Y:S02]  /*1420*/  UMOV UR4, 0x400 ;  /* 0x0000040000047882 */ /* 0x000fe40000000000 */
[----:B------:R-:W-:-:S04]  /*1430*/  IMAD.U32 R6, RZ, RZ, UR4 ;  /* 0x00000004ff067e24 */ /* 0x000fc8000f8e00ff */
[----:B------:R-:W-:Y:S02]  /*1440*/  VIADD R3, R6, 0xc ;  /* 0x0000000c06037836 */ /* 0x000fe40000000000 */
[----:B0-----:R-:W-:-:S05]  /*1450*/  IMAD.U32 R9, RZ, RZ, UR5 ;  /* 0x00000005ff097e24 */ /* 0x001fca000f8e00ff */
[----:B------:R-:W-:-:S05]  /*1460*/  LEA R3, R9, R3, 0x18 ;  /* 0x0000000309037211 */ /* 0x000fca00078ec0ff */
[----:B------:R0:W-:Y:S02]  /*1470*/  ATOMS.POPC.INC.32 RZ, [R3+URZ] ;  /* 0x0000000003ff7f8c */ /* 0x0001e4000d8000ff */
.L_x_81:
[----:B------:R-:W-:Y:S05]  /*1480*/  BSYNC.RECONVERGENT B0 ;  /* 0x0000000000007941 */ /* 0x000fea0003800200 */
.L_x_80:
[----:B------:R-:W1:Y:S01]  /*1490*/  LDC R7, c[0x0][0x3a0] ;  /* 0x0000e800ff077b82 */ /* 0x000e620000000800 */
[----:B------:R-:W-:Y:S07]  /*14a0*/  BSSY.RECONVERGENT B0, `(.L_x_146) ;  /* 0x0000009000007945 */ /* 0x000fee0003800200 */
[----:B------:R-:W-:Y:S01]  /*14b0*/  BAR.SYNC.DEFER_BLOCKING 0x0 ;  /* 0x0000000000007b1d */ /* 0x000fe20000010000 */
[C---:B------:R-:W-:Y:S02]  /*14c0*/  ISETP.NE.AND P1, PT, R0.reuse, RZ, PT ;  /* 0x000000ff0000720c */ /* 0x040fe40003f25270 */
[----:B-1----:R-:W-:-:S13]  /*14d0*/  ISETP.GE.AND P0, PT, R0, R7, PT ;  /* 0x000000070000720c */ /* 0x002fda0003f06270 */
[----:B------:R-:W-:Y:S05]  /*14e0*/  @P0 BRA `(.L_x_147) ;  /* 0x0000000000100947 */ /* 0x000fea0003800000 */
[----:B0-----:R-:W0:Y:S01]  /*14f0*/  LDS R3, [R2] ;  /* 0x0000000002037984 */ /* 0x001e220000000800 */
[----:B------:R-:W1:Y:S02]  /*1500*/  LDC.64 R4, c[0x0][0x388] ;  /* 0x0000e200ff047b82 */ /* 0x000e640000000a00 */
[----:B-1----:R-:W-:-:S05]  /*1510*/  IMAD.WIDE.U32 R4, R0, 0x4, R4 ;  /* 0x0000000400047825 */ /* 0x002fca00078e0004 */
[----:B0-----:R1:W-:Y:S02]  /*1520*/  REDG.E.ADD.F32.FTZ.RN.STRONG.GPU desc[UR6][R4.64], R3 ;  /* 0x00000003040079a6 */ /* 0x0013e4000c12f306 */
.L_x_147:
[----:B------:R-:W-:Y:S05]  /*1530*/  BSYNC.RECONVERGENT B0 ;  /* 0x0000000000007941 */ /* 0x000fea0003800200 */
.L_x_146:
[----:B------:R-:W-:Y:S05]  /*1540*/  @P1 EXIT ;  /* 0x000000000000194d */ /* 0x000fea0003800000 */
[----:B-1----:R-:W-:Y:S01]  /*1550*/  LEA R5, R9, R6, 0x18 ;  /* 0x0000000609057211 */ /* 0x002fe200078ec0ff */
[----:B0-----:R-:W0:Y:S05]  /*1560*/  LDC.64 R2, c[0x0][0x388] ;  /* 0x0000e200ff027b82 */ /* 0x001e2a0000000a00 */
[----:B------:R-:W1:Y:S01]  /*1570*/  LDS R5, [R5+0xc] ;  /* 0x00000c0005057984 */ /* 0x000e620000000800 */
[----:B0-----:R-:W-:-:S05]  /*1580*/  IMAD.WIDE R2, R7, 0x4, R2 ;  /* 0x0000000407027825 */ /* 0x001fca00078e0202 */
[----:B-1----:R-:W-:Y:S01]  /*1590*/  REDG.E.ADD.STRONG.GPU desc[UR6][R2.64], R5 ;  /* 0x000000050200798e */ /* 0x002fe2000c12e106 */
[----:B------:R-:W-:Y:S05]  /*15a0*/  EXIT ;  /* 0x000000000000794d */ /* 0x000fea0003800000 */
.L_x_148:
        /* <DEDUP_REMOVED lines=13> */
.L_x_164:


//--------------------- .text._Z22computeHistogramKernelPKhPjiii --------------------------
	.section	.text._Z22computeHistogramKernelPKhPjiii,"ax",@progbits
	.align	128
        .global         _Z22computeHistogramKernelPKhPjiii
        .type           _Z22computeHistogramKernelPKhPjiii,@function
        .size           _Z22computeHistogramKernelPKhPjiii,(.L_x_165 - _Z22computeHistogramKernelPKhPjiii)
        .other          _Z22computeHistogramKernelPKhPjiii,@"STO_CUDA_ENTRY STV_DEFAULT"
_Z22computeHistogramKernelPKhPjiii:
.text._Z22computeHistogramKernelPKhPjiii:
[----:B------:R-:W-:Y:S01]  /*0000*/  LDC R1, c[0x0][0x37c] ;  /* 0x0000df00ff017b82 */ /* 0x000fe20000000800 */
[----:B------:R-:W0:Y:S01]  /*0010*/  S2R R0, SR_TID.X ;  /* 0x0000000000007919 */ /* 0x000e220000002100 */
[----:B------:R-:W1:Y:S01]  /*0020*/  LDCU UR28, c[0x0][0x398] ;  /* 0x00007300ff1c77ac */ /* 0x000e620008000800 */
[----:B------:R-:W-:Y:S01]  /*0030*/  BSSY.RECONVERGENT B0, `(.L_x_149) ;  /* 0x000000f000007945 */ /* 0x000fe20003800200 */
[----:B------:R-:W2:Y:S01]  /*0040*/  S2R R7, SR_TID.Y ;  /* 0x0000000000077919 */ /* 0x000ea20000002200 */
[----:B-1----:R-:W-:-:S06]  /*0050*/  USHF.L.U32 UR12, UR28, 0x8, URZ ;  /* 0x000000081c0c7899 */ /* 0x002fcc00080006ff */
[----:B0-----:R-:W-:-:S13]  /*0060*/  ISETP.GE.AND P0, PT, R0, UR12, PT ;  /* 0x0000000c00007c0c */ /* 0x001fda000bf06270 */
[----:B--2---:R-:W-:Y:S05]  /*0070*/  @P0 BRA `(.L_x_150) ;  /* 0x0000000000280947 */ /* 0x004fea0003800000 */
[----:B------:R-:W0:Y:S01]  /*0080*/  S2R R4, SR_CgaCtaId ;  /* 0x0000000000047919 */ /* 0x000e220000008800 */
[----:B------:R-:W1:Y:S01]  /*0090*/  LDC R5, c[0x0][0x360] ;  /* 0x0000d800ff057b82 */ /* 0x000e620000000800 */
[----:B------:R-:W-:Y:S01]  /*00a0*/  MOV R3, 0x400 ;  /* 0x0000040000037802 */ /* 0x000fe20000000f00 */
[----:B------:R-:W-:-:S03]  /*00b0*/  IMAD.MOV.U32 R2, RZ, RZ, R0 ;  /* 0x000000ffff027224 */ /* 0x000fc600078e0000 */
[----:B0-----:R-:W-:-:S07]  /*00c0*/  LEA R3, R4, R3, 0x18 ;  /* 0x0000000304037211 */ /* 0x001fce00078ec0ff */
.L_x_151:
[----:B------:R-:W-:Y:S02]  /*00d0*/  IMAD R4, R2, 0x4, R3 ;  /* 0x0000000402047824 */ /* 0x000fe400078e0203 */
[----:B-1----:R-:W-:-:S03]  /*00e0*/  IMAD.IADD R2, R5, 0x1, R2 ;  /* 0x0000000105027824 */ /* 0x002fc600078e0202 */
[----:B------:R0:W-:Y:S02]  /*00f0*/  STS [R4], RZ ;  /* 0x000000ff04007388 */ /* 0x0001e40000000800 */
[----:B------:R-:W-:-:S13]  /*0100*/  ISETP.GE.AND P0, PT, R2, UR12, PT ;  /* 0x0000000c02007c0c */ /* 0x000fda000bf06270 */
[----:B0-----:R-:W-:Y:S05]  /*0110*/  @!P0 BRA `(.L_x_151) ;  /* 0xfffffffc00ec8947 */ /* 0x001fea000383ffff */
.L_x_150:
[----:B------:R-:W-:Y:S05]  /*0120*/  BSYNC.RECONVERGENT B0 ;  /* 0x0000000000007941 */ /* 0x000fea0003800200 */
.L_x_149:
[----:B------:R-:W0:Y:S01]  /*0130*/  LDC R5, c[0x0][0x360] ;  /* 0x0000d800ff057b82 */ /* 0x000e220000000800 */
[----:B------:R-:W1:Y:S01]  /*0140*/  LDCU.64 UR10, c[0x0][0x390] ;  /* 0x00007200ff0a77ac */ /* 0x000e620008000a00 */
[----:B------:R-:W-:Y:S01]  /*0150*/  BSSY.RECONVERGENT B0, `(.L_x_152) ;  /* 0x00000d4000007945 */ /* 0x000fe20003800200 */
[----:B------:R-:W2:Y:S05]  /*0160*/  LDCU.64 UR8, c[0x0][0x358] ;  /* 0x00006b00ff0877ac */ /* 0x000eaa0008000a00 */
[----:B------:R-:W3:Y:S08]  /*0170*/  S2UR UR5, SR_CTAID.Y ;  /* 0x00000000000579c3 */ /* 0x000ef00000002600 */
[----:B------:R-:W3:Y:S08]  /*0180*/  LDC R2, c[0x0][0x364] ;  /* 0x0000d900ff027b82 */ /* 0x000ef00000000800 */
[----:B------:R-:W0:Y:S01]  /*0190*/  S2UR UR4, SR_CTAID.X ;  /* 0x00000000000479c3 */ /* 0x000e220000002500 */
[----:B---3--:R-:W-:-:S07]  /*01a0*/  IMAD R2, R2, UR5, R7 ;  /* 0x0000000502027c24 */ /* 0x008fce000f8e0207 */
[----:B------:R-:W-:Y:S01]  /*01b0*/  BAR.SYNC.DEFER_BLOCKING 0x0 ;  /* 0x0000000000007b1d */ /* 0x000fe20000010000 */
[----:B-1----:R-:W-:Y:S01]  /*01c0*/  ISETP.GE.AND P0, PT, R2, UR11, PT ;  /* 0x0000000b02007c0c */ /* 0x002fe2000bf06270 */
[----:B0-----:R-:W-:-:S05]  /*01d0*/  IMAD R3, R5, UR4, R0 ;  /* 0x0000000405037c24 */ /* 0x001fca000f8e0200 */
[----:B------:R-:W-:-:S13]  /*01e0*/  ISETP.GE.OR P0, PT, R3, UR10, P0 ;  /* 0x0000000a03007c0c */ /* 0x000fda0008706670 */
[----:B--2---:R-:W-:Y:S05]  /*01f0*/  @P0 BRA `(.L_x_153) ;  /* 0x0000000c00240947 */ /* 0x004fea0003800000 */
[----:B------:R-:W-:Y:S01]  /*0200*/  UISETP.GE.AND UP0, UPT, UR28, 0x1, UPT ;  /* 0x000000011c00788c */ /* 0x000fe2000bf06270 */
[----:B------:R-:W-:-:S08]  /*0210*/  IMAD R4, R2, UR10, R3 ;  /* 0x0000000a02047c24 */ /* 0x000fd0000f8e0203 */
[----:B------:R-:W-:Y:S05]  /*0220*/  BRA.U !UP0, `(.L_x_153) ;  /* 0x0000000d08187547 */ /* 0x000fea000b800000 */
[----:B------:R-:W-:Y:S02]  /*0230*/  UISETP.GE.U32.AND UP1, UPT, UR28, 0x10, UPT ;  /* 0x000000101c00788c */ /* 0x000fe4000bf26070 */
[----:B------:R-:W-:Y:S01]  /*0240*/  IMAD R4, R4, UR28, RZ ;  /* 0x0000001c04047c24 */ /* 0x000fe2000f8e02ff */
[----:B------:R-:W-:Y:S01]  /*0250*/  ULOP3.LUT UR29, UR28, 0xf, URZ, 0xc0, !UPT ;  /* 0x0000000f1c1d7892 */ /* 0x000fe2000f8ec0ff */
[----:B------:R-:W-:-:S03]  /*0260*/  UMOV UR4, URZ ;  /* 0x000000ff00047c82 */ /* 0x000fc60008000000 */
[----:B------:R-:W-:Y:S02]  /*0270*/  UISETP.NE.AND UP0, UPT, UR29, URZ, UPT ;  /* 0x000000ff1d00728c */ /* 0x000fe4000bf05270 */
[----:B------:R-:W-:Y:S09]  /*0280*/  BRA.U !UP1, `(.L_x_154) ;  /* 0x0000000509b47547 */ /* 0x000ff2000b800000 */
[----:B------:R-:W-:Y:S01]  /*0290*/  ULOP3.LUT UR4, UR28, 0x7ffffff0, URZ, 0xc0, !UPT ;  /* 0x7ffffff01c047892 */ /* 0x000fe2000f8ec0ff */
[----:B------:R-:W-:Y:S01]  /*02a0*/  IMAD.MOV.U32 R6, RZ, RZ, R4 ;  /* 0x000000ffff067224 */ /* 0x000fe200078e0004 */
[----:B------:R-:W-:Y:S01]  /*02b0*/  UMOV UR13, 0xf00 ;  /* 0x00000f00000d7882 */ /* 0x000fe20000000000 */
[----:B------:R-:W-:Y:S01]  /*02c0*/  UMOV UR14, 0xe00 ;  /* 0x00000e00000e7882 */ /* 0x000fe20000000000 */
[----:B------:R-:W-:Y:S01]  /*02d0*/  UMOV UR15, 0xd00 ;  /* 0x00000d00000f7882 */ /* 0x000fe20000000000 */
[----:B------:R-:W-:Y:S01]  /*02e0*/  UMOV UR16, 0xc00 ;  /* 0x00000c0000107882 */ /* 0x000fe20000000000 */
[----:B------:R-:W-:Y:S01]  /*02f0*/  UMOV UR17, 0xb00 ;  /* 0x00000b0000117882 */ /* 0x000fe20000000000 */
[----:B------:R-:W0:Y:S01]  /*0300*/  LDCU.64 UR30, c[0x0][0x380] ;  /* 0x00007000ff1e77ac */ /* 0x000e220008000a00 */
[----:B------:R-:W-:Y:S01]  /*0310*/  UMOV UR18, 0xa00 ;  /* 0x00000a0000127882 */ /* 0x000fe20000000000 */
[----:B------:R-:W-:Y:S01]  /*0320*/  UMOV UR19, 0x900 ;  /* 0x0000090000137882 */ /* 0x000fe20000000000 */
[----:B------:R-:W-:Y:S01]  /*0330*/  UMOV UR20, 0x800 ;  /* 0x0000080000147882 */ /* 0x000fe20000000000 */
[----:B------:R-:W-:Y:S01]  /*0340*/  UMOV UR21, 0x700 ;  /* 0x0000070000157882 */ /* 0x000fe20000000000 */
[----:B------:R-:W-:Y:S01]  /*0350*/  UMOV UR22, 0x600 ;  /* 0x0000060000167882 */ /* 0x000fe20000000000 */
[----:B------:R-:W-:Y:S01]  /*0360*/  UIADD3 UR11, UPT, UPT, -UR4, URZ, URZ ;  /* 0x000000ff040b7290 */ /* 0x000fe2000fffe1ff */
[----:B------:R-:W-:Y:S01]  /*0370*/  UMOV UR23, 0x500 ;  /* 0x0000050000177882 */ /* 0x000fe20000000000 */
[----:B------:R-:W-:Y:S01]  /*0380*/  UMOV UR24, 0x400 ;  /* 0x0000040000187882 */ /* 0x000fe20000000000 */
[----:B------:R-:W-:Y:S01]  /*0390*/  UMOV UR25, 0x300 ;  /* 0x0000030000197882 */ /* 0x000fe20000000000 */
[----:B------:R-:W-:Y:S01]  /*03a0*/  UMOV UR26, 0x200 ;  /* 0x00000200001a7882 */ /* 0x000fe20000000000 */
[----:B------:R-:W-:Y:S01]  /*03b0*/  UMOV UR27, 0x100 ;  /* 0x00000100001b7882 */ /* 0x000fe20000000000 */
[----:B------:R-:W-:-:S06]  /*03c0*/  UMOV UR5, URZ ;  /* 0x000000ff00057c82 */ /* 0x000fcc0008000000 */
.L_x_155:
[----:B0-----:R-:W-:-:S04]  /*03d0*/  IADD3 R2, P0, PT, R6, UR30, RZ ;  /* 0x0000001e06027c10 */ /* 0x001fc8000ff1e0ff */
[----:B------:R-:W-:-:S05]  /*03e0*/  LEA.HI.X.SX32 R3, R6, UR31, 0x1, P0 ;  /* 0x0000001f06037c11 */ /* 0x000fca00080f0eff */
[----:B-1----:R-:W2:Y:S04]  /*03f0*/  LDG.E.U8 R18, desc[UR8][R2.64] ;  /* 0x0000000802127981 */ /* 0x002ea8000c1e1100 */
[----:B------:R-:W3:Y:S04]  /*0400*/  LDG.E.U8 R19, desc[UR8][R2.64+0x1] ;  /* 0x0000010802137981 */ /* 0x000ee8000c1e1100 */
[----:B------:R-:W4:Y:S04]  /*0410*/  LDG.E.U8 R20, desc[UR8][R2.64+0x2] ;  /* 0x0000020802147981 */ /* 0x000f28000c1e1100 */
[----:B------:R-:W5:Y:S04]  /*0420*/  LDG.E.U8 R21, desc[UR8][R2.64+0x3] ;  /* 0x0000030802157981 */ /* 0x000f68000c1e1100 */
        /* <DEDUP_REMOVED lines=11> */
[----:B------:R-:W5:Y:S01]  /*04e0*/  LDG.E.U8 R17, desc[UR8][R2.64+0xf] ;  /* 0x00000f0802117981 */ /* 0x000f62000c1e1100 */
[----:B------:R-:W0:Y:S01]  /*04f0*/  S2UR UR7, SR_CgaCtaId ;  /* 0x00000000000779c3 */ /* 0x000e220000008800 */
[----:B------:R-:W-:Y:S01]  /*0500*/  UMOV UR6, 0x400 ;  /* 0x0000040000067882 */ /* 0x000fe20000000000 */
[----:B------:R-:W-:Y:S01]  /*0510*/  UIADD3 UR11, UPT, UPT, UR11, 0x10, URZ ;  /* 0x000000100b0b7890 */ /* 0x000fe2000fffe0ff */
[----:B------:R-:W-:-:S03]  /*0520*/  VIADD R6, R6, 0x10 ;  /* 0x0000001006067836 */ /* 0x000fc60000000000 */
[----:B------:R-:W-:Y:S02]  /*0530*/  UISETP.NE.AND UP1, UPT, UR11, URZ, UPT ;  /* 0x000000ff0b00728c */ /* 0x000fe4000bf25270 */
[----:B0-----:R-:W-:Y:S01]  /*0540*/  ULEA UR6, UR7, UR6, 0x18 ;  /* 0x0000000607067291 */ /* 0x001fe2000f8ec0ff */
[----:B--2---:R-:W-:Y:S01]  /*0550*/  VIADD R18, R18, UR5 ;  /* 0x0000000512127c36 */ /* 0x004fe20008000000 */
[----:B------:R-:W-:Y:S01]  /*0560*/  UIADD3 UR5, UPT, UPT, UR5, 0x1000, URZ ;  /* 0x0000100005057890 */ /* 0x000fe2000fffe0ff */
[----:B---3--:R-:W-:-:S03]  /*0570*/  VIADD R19, R19, UR27 ;  /* 0x0000001b13137c36 */ /* 0x008fc60008000000 */
[----:B------:R-:W-:Y:S01]  /*0580*/  LEA R18, R18, UR6, 0x2 ;  /* 0x0000000612127c11 */ /* 0x000fe2000f8e10ff */
[----:B------:R-:W-:Y:S01]  /*0590*/  UIADD3 UR27, UPT, UPT, UR27, 0x1000, URZ ;  /* 0x000010001b1b7890 */ /* 0x000fe2000fffe0ff */
[----:B----4-:R-:W-:Y:S01]  /*05a0*/  VIADD R20, R20, UR26 ;  /* 0x0000001a14147c36 */ /* 0x010fe20008000000 */
[----:B------:R-:W-:Y:S02]  /*05b0*/  LEA R19, R19, UR6, 0x2 ;  /* 0x0000000613137c11 */ /* 0x000fe4000f8e10ff */
[----:B------:R1:W-:Y:S01]  /*05c0*/  ATOMS.POPC.INC.32 RZ, [R18+URZ] ;  /* 0x0000000012ff7f8c */ /* 0x0003e2000d8000ff */
[----:B------:R-:W-:Y:S01]  /*05d0*/  UIADD3 UR26, UPT, UPT, UR26, 0x1000, URZ ;  /* 0x000010001a1a7890 */ /* 0x000fe2000fffe0ff */
[----:B-----5:R-:W-:Y:S01]  /*05e0*/  VIADD R21, R21, UR25 ;  /* 0x0000001915157c36 */ /* 0x020fe20008000000 */
[----:B------:R-:W-:Y:S01]  /*05f0*/  LEA R20, R20, UR6, 0x2 ;  /* 0x0000000614147c11 */ /* 0x000fe2000f8e10ff */
[----:B------:R1:W-:Y:S01]  /*0600*/  ATOMS.POPC.INC.32 RZ, [R19+URZ] ;  /* 0x0000000013ff7f8c */ /* 0x0003e2000d8000ff */
[----:B------:R-:W-:Y:S01]  /*0610*/  UIADD3 UR25, UPT, UPT, UR25, 0x1000, URZ ;  /* 0x0000100019197890 */ /* 0x000fe2000fffe0ff */
[----:B------:R-:W-:Y:S01]  /*0620*/  VIADD R22, R22, UR24 ;  /* 0x0000001816167c36 */ /* 0x000fe20008000000 */
        /* <DEDUP_REMOVED lines=46> */
[----:B------:R-:W-:-:S02]  /*0910*/  UIADD3 UR13, UPT, UPT, UR13, 0x1000, URZ ;  /* 0x000010000d0d7890 */ /* 0x000fc4000fffe0ff */
[----:B------:R-:W-:Y:S01]  /*0920*/  LEA R17, R17, UR6, 0x2 ;  /* 0x0000000611117c11 */ /* 0x000fe2000f8e10ff */
[----:B------:R1:W-:Y:S04]  /*0930*/  ATOMS.POPC.INC.32 RZ, [R13+URZ] ;  /* 0x000000000dff7f8c */ /* 0x0003e8000d8000ff */
[----:B------:R1:W-:Y:S01]  /*0940*/  ATOMS.POPC.INC.32 RZ, [R17+URZ] ;  /* 0x0000000011ff7f8c */ /* 0x0003e2000d8000ff */
[----:B------:R-:W-:Y:S05]  /*0950*/  BRA.U UP1, `(.L_x_155) ;  /* 0xfffffff9019c7547 */ /* 0x000fea000b83ffff */
.L_x_154:
[----:B------:R-:W-:Y:S05]  /*0960*/  BRA.U !UP0, `(.L_x_153) ;  /* 0x0000000508487547 */ /* 0x000fea000b800000 */
[----:B------:R-:W-:Y:S02]  /*0970*/  UISETP.GE.U32.AND UP0, UPT, UR29, 0x8, UPT ;  /* 0x000000081d00788c */ /* 0x000fe4000bf06070 */
[----:B------:R-:W-:-:S04]  /*0980*/  ULOP3.LUT UR7, UR28, 0x7, URZ, 0xc0, !UPT ;  /* 0x000000071c077892 */ /* 0x000fc8000f8ec0ff */
[----:B------:R-:W-:-:S03]  /*0990*/  UISETP.NE.AND UP1, UPT, UR7, URZ, UPT ;  /* 0x000000ff0700728c */ /* 0x000fc6000bf25270 */
[----:B------:R-:W-:Y:S08]  /*09a0*/  BRA.U !UP0, `(.L_x_156) ;  /* 0x0000000108847547 */ /* 0x000ff0000b800000 */
[----:B------:R-:W0:Y:S01]  /*09b0*/  LDCU.64 UR14, c[0x0][0x380] ;  /* 0x00007000ff0e77ac */ /* 0x000e220008000a00 */
[----:B------:R-:W-:-:S05]  /*09c0*/  VIADD R3, R4, UR4 ;  /* 0x0000000404037c36 */ /* 0x000fca0008000000 */
[----:B0-----:R-:W-:-:S04]  /*09d0*/  IADD3 R2, P0, PT, R3, UR14, RZ ;  /* 0x0000000e03027c10 */ /* 0x001fc8000ff1e0ff */
[----:B------:R-:W-:-:S05]  /*09e0*/  LEA.HI.X.SX32 R3, R3, UR15, 0x1, P0 ;  /* 0x0000000f03037c11 */ /* 0x000fca00080f0eff */
[----:B------:R-:W2:Y:S04]  /*09f0*/  LDG.E.U8 R6, desc[UR8][R2.64] ;  /* 0x0000000802067981 */ /* 0x000ea8000c1e1100 */
[----:B-1----:R-:W3:Y:S04]  /*0a00*/  LDG.E.U8 R7, desc[UR8][R2.64+0x1] ;  /* 0x0000010802077981 */ /* 0x002ee8000c1e1100 */
[----:B------:R-:W4:Y:S04]  /*0a10*/  LDG.E.U8 R8, desc[UR8][R2.64+0x2] ;  /* 0x0000020802087981 */ /* 0x000f28000c1e1100 */
[----:B------:R-:W5:Y:S04]  /*0a20*/  LDG.E.U8 R9, desc[UR8][R2.64+0x3] ;  /* 0x0000030802097981 */ /* 0x000f68000c1e1100 */
[----:B------:R-:W5:Y:S04]  /*0a30*/  LDG.E.U8 R10, desc[UR8][R2.64+0x4] ;  /* 0x00000408020a7981 */ /* 0x000f68000c1e1100 */
[----:B------:R-:W5:Y:S04]  /*0a40*/  LDG.E.U8 R11, desc[UR8][R2.64+0x5] ;  /* 0x00000508020b7981 */ /* 0x000f68000c1e1100 */
[----:B------:R-:W5:Y:S04]  /*0a50*/  LDG.E.U8 R12, desc[UR8][R2.64+0x6] ;  /* 0x00000608020c7981 */ /* 0x000f68000c1e1100 */
[----:B------:R-:W5:Y:S01]  /*0a60*/  LDG.E.U8 R13, desc[UR8][R2.64+0x7] ;  /* 0x00000708020d7981 */ /* 0x000f62000c1e1100 */
[----:B------:R-:W0:Y:S01]  /*0a70*/  S2UR UR6, SR_CgaCtaId ;  /* 0x00000000000679c3 */ /* 0x000e220000008800 */
[----:B------:R-:W-:Y:S01]  /*0a80*/  USHF.L.U32 UR11, UR4, 0xa, URZ ;  /* 0x0000000a040b7899 */ /* 0x000fe200080006ff */
[----:B------:R-:W-:Y:S01]  /*0a90*/  UMOV UR5, 0x400 ;  /* 0x0000040000057882 */ /* 0x000fe20000000000 */
[----:B------:R-:W-:-:S02]  /*0aa0*/  UIADD3 UR4, UPT, UPT, UR4, 0x8, URZ ;  /* 0x0000000804047890 */ /* 0x000fc4000fffe0ff */
[----:B0-----:R-:W-:Y:S02]  /*0ab0*/  ULEA UR5, UR6, UR5, 0x18 ;  /* 0x0000000506057291 */ /* 0x001fe4000f8ec0ff */
[----:B--2---:R-:W-:Y:S02]  /*0ac0*/  LEA R6, R6, UR11, 0x2 ;  /* 0x0000000b06067c11 */ /* 0x004fe4000f8e10ff */
[----:B---3--:R-:W-:-:S05]  /*0ad0*/  LEA R7, R7, UR11, 0x2 ;  /* 0x0000000b07077c11 */ /* 0x008fca000f8e10ff */
[----:B------:R0:W-:Y:S01]  /*0ae0*/  ATOMS.POPC.INC.32 RZ, [R6+UR5] ;  /* 0x0000000006ff7f8c */ /* 0x0001e2000d800005 */
[----:B----4-:R-:W-:-:S03]  /*0af0*/  LEA R8, R8, UR11, 0x2 ;  /* 0x0000000b08087c11 */ /* 0x010fc6000f8e10ff */
[----:B------:R0:W-:Y:S01]  /*0b00*/  ATOMS.POPC.INC.32 RZ, [R7+UR5+0x400] ;  /* 0x0004000007ff7f8c */ /* 0x0001e2000d800005 */
[----:B-----5:R-:W-:-:S03]  /*0b10*/  LEA R9, R9, UR11, 0x2 ;  /* 0x0000000b09097c11 */ /* 0x020fc6000f8e10ff */
[----:B------:R0:W-:Y:S01]  /*0b20*/  ATOMS.POPC.INC.32 RZ, [R8+UR5+0x800] ;  /* 0x0008000008ff7f8c */ /* 0x0001e2000d800005 */
[----:B------:R-:W-:-:S03]  /*0b30*/  LEA R10, R10, UR11, 0x2 ;  /* 0x0000000b0a0a7c11 */ /* 0x000fc6000f8e10ff */
[----:B------:R0:W-:Y:S01]  /*0b40*/  ATOMS.POPC.INC.32 RZ, [R9+UR5+0xc00] ;  /* 0x000c000009ff7f8c */ /* 0x0001e2000d800005 */
[----:B------:R-:W-:-:S03]  /*0b50*/  LEA R11, R11, UR11, 0x2 ;  /* 0x0000000b0b0b7c11 */ /* 0x000fc6000f8e10ff */
[----:B------:R0:W-:Y:S01]  /*0b60*/  ATOMS.POPC.INC.32 RZ, [R10+UR5+0x1000] ;  /* 0x001000000aff7f8c */ /* 0x0001e2000d800005 */
[----:B------:R-:W-:-:S03]  /*0b70*/  LEA R12, R12, UR11, 0x2 ;  /* 0x0000000b0c0c7c11 */ /* 0x000fc6000f8e10ff */
[----:B------:R0:W-:Y:S01]  /*0b80*/  ATOMS.POPC.INC.32 RZ, [R11+UR5+0x1400] ;  /* 0x001400000bff7f8c */ /* 0x0001e2000d800005 */
[----:B------:R-:W-:-:S03]  /*0b90*/  LEA R13, R13, UR11, 0x2 ;  /* 0x0000000b0d0d7c11 */ /* 0x000fc6000f8e10ff */
[----:B------:R0:W-:Y:S04]  /*0ba0*/  ATOMS.POPC.INC.32 RZ, [R12+UR5+0x1800] ;  /* 0x001800000cff7f8c */ /* 0x0001e8000d800005 */
[----:B------:R0:W-:Y:S02]  /*0bb0*/  ATOMS.POPC.INC.32 RZ, [R13+UR5+0x1c00] ;  /* 0x001c00000dff7f8c */ /* 0x0001e4000d800005 */
.L_x_156:
[----:B------:R-:W-:Y:S05]  /*0bc0*/  BRA.U !UP1, `(.L_x_153) ;  /* 0x0000000109b07547 */ /* 0x000fea000b800000 */
[----:B------:R-:W-:Y:S02]  /*0bd0*/  UISETP.GE.U32.AND UP0, UPT, UR7, 0x4, UPT ;  /* 0x000000040700788c */ /* 0x000fe4000bf06070 */
[----:B------:R-:W-:-:S04]  /*0be0*/  ULOP3.LUT UR5, UR28, 0x3, URZ, 0xc0, !UPT ;  /* 0x000000031c057892 */ /* 0x000fc8000f8ec0ff */
[----:B------:R-:W-:-:S03]  /*0bf0*/  UISETP.NE.AND UP1, UPT, UR5, URZ, UPT ;  /* 0x000000ff0500728c */ /* 0x000fc6000bf25270 */
[----:B------:R-:W-:Y:S08]  /*0c00*/  BRA.U !UP0, `(.L_x_157) ;  /* 0x0000000108547547 */ /* 0x000ff0000b800000 */
[----:B------:R-:W2:Y:S01]  /*0c10*/  LDCU.64 UR6, c[0x0][0x380] ;  /* 0x00007000ff0677ac */ /* 0x000ea20008000a00 */
[----:B------:R-:W-:-:S05]  /*0c20*/  VIADD R3, R4, UR4 ;  /* 0x0000000404037c36 */ /* 0x000fca0008000000 */
[----:B--2---:R-:W-:-:S04]  /*0c30*/  IADD3 R2, P0, PT, R3, UR6, RZ ;  /* 0x0000000603027c10 */ /* 0x004fc8000ff1e0ff */
[----:B------:R-:W-:-:S05]  /*0c40*/  LEA.HI.X.SX32 R3, R3, UR7, 0x1, P0 ;  /* 0x0000000703037c11 */ /* 0x000fca00080f0eff */
[----:B0-----:R-:W2:Y:S04]  /*0c50*/  LDG.E.U8 R6, desc[UR8][R2.64] ;  /* 0x0000000802067981 */ /* 0x001ea8000c1e1100 */
[----:B-1----:R-:W3:Y:S04]  /*0c60*/  LDG.E.U8 R7, desc[UR8][R2.64+0x1] ;  /* 0x0000010802077981 */ /* 0x002ee8000c1e1100 */
[----:B------:R-:W4:Y:S04]  /*0c70*/  LDG.E.U8 R8, desc[UR8][R2.64+0x2] ;  /* 0x0000020802087981 */ /* 0x000f28000c1e1100 */
        /* <DEDUP_REMOVED lines=12> */
[----:B------:R2:W-:Y:S04]  /*0d40*/  ATOMS.POPC.INC.32 RZ, [R8+UR6+0x800] ;  /* 0x0008000008ff7f8c */ /* 0x0005e8000d800006 */
[----:B------:R2:W-:Y:S02]  /*0d50*/  ATOMS.POPC.INC.32 RZ, [R9+UR6+0xc00] ;  /* 0x000c000009ff7f8c */ /* 0x0005e4000d800006 */
.L_x_157:
[----:B------:R-:W-:Y:S05]  /*0d60*/  BRA.U !UP1, `(.L_x_153) ;  /* 0x0000000109487547 */ /* 0x000fea000b800000 */
[----:B------:R-:W3:Y:S01]  /*0d70*/  S2UR UR7, SR_CgaCtaId ;  /* 0x00000000000779c3 */ /* 0x000ee20000008800 */
[----:B------:R-:W-:Y:S01]  /*0d80*/  VIADD R4, R4, UR4 ;  /* 0x0000000404047c36 */ /* 0x000fe20008000000 */
[----:B------:R-:W-:Y:S01]  /*0d90*/  UMOV UR6, 0x400 ;  /* 0x0000040000067882 */ /* 0x000fe20000000000 */
[----:B------:R-:W4:Y:S01]  /*0da0*/  LDCU.64 UR14, c[0x0][0x380] ;  /* 0x00007000ff0e77ac */ /* 0x000f220008000a00 */
[----:B------:R-:W-:Y:S02]  /*0db0*/  USHF.L.U32 UR11, UR4, 0x8, URZ ;  /* 0x00000008040b7899 */ /* 0x000fe400080006ff */
[----:B------:R-:W-:Y:S02]  /*0dc0*/  UIADD3 UR5, UPT, UPT, -UR5, URZ, URZ ;  /* 0x000000ff05057290 */ /* 0x000fe4000fffe1ff */
[----:B---34-:R-:W-:-:S12]  /*0dd0*/  ULEA UR6, UR7, UR6, 0x18 ;  /* 0x0000000607067291 */ /* 0x018fd8000f8ec0ff */
.L_x_158:
[----:B------:R-:W-:-:S04]  /*0de0*/  IADD3 R2, P0, PT, R4, UR14, RZ ;  /* 0x0000000e04027c10 */ /* 0x000fc8000ff1e0ff */
[----:B------:R-:W-:-:S05]  /*0df0*/  LEA.HI.X.SX32 R3, R4, UR15, 0x1, P0 ;  /* 0x0000000f04037c11 */ /* 0x000fca00080f0eff */
[----:B------:R-:W0:Y:S01]  /*0e00*/  LDG.E.U8 R2, desc[UR8][R2.64] ;  /* 0x0000000802027981 */ /* 0x000e22000c1e1100 */
[----:B------:R-:W-:Y:S01]  /*0e10*/  UIADD3 UR5, UPT, UPT, UR5, 0x1, URZ ;  /* 0x0000000105057890 */ /* 0x000fe2000fffe0ff */
[----:B------:R-:W-:-:S03]  /*0e20*/  VIADD R4, R4, 0x1 ;  /* 0x0000000104047836 */ /* 0x000fc60000000000 */
[----:B------:R-:W-:Y:S01]  /*0e30*/  UISETP.NE.AND UP0, UPT, UR5, URZ, UPT ;  /* 0x000000ff0500728c */ /* 0x000fe2000bf05270 */
[----:B0-23--:R-:W-:Y:S01]  /*0e40*/  VIADD R6, R2, UR11 ;  /* 0x0000000b02067c36 */ /* 0x00dfe20008000000 */
[----:B------:R-:W-:-:S04]  /*0e50*/  UIADD3 UR11, UPT, UPT, UR11, 0x100, URZ ;  /* 0x000001000b0b7890 */ /* 0x000fc8000fffe0ff */
[----:B------:R-:W-:-:S05]  /*0e60*/  LEA R6, R6, UR6, 0x2 ;  /* 0x0000000606067c11 */ /* 0x000fca000f8e10ff */
[----:B------:R3:W-:Y:S01]  /*0e70*/  ATOMS.POPC.INC.32 RZ, [R6+URZ] ;  /* 0x0000000006ff7f8c */ /* 0x0007e2000d8000ff */
[----:B------:R-:W-:Y:S05]  /*0e80*/  BRA.U UP0, `(.L_x_158) ;  /* 0xfffffffd00d47547 */ /* 0x000fea000b83ffff */
.L_x_153:
[----:B------:R-:W-:Y:S05]  /*0e90*/  BSYNC.RECONVERGENT B0 ;  /* 0x0000000000007941 */ /* 0x000fea0003800200 */
.L_x_152:
[----:B------:R-:W-:Y:S01]  /*0ea0*/  BAR.SYNC.DEFER_BLOCKING 0x0 ;  /* 0x0000000000007b1d */ /* 0x000fe20000010000 */
[----:B------:R-:W-:-:S13]  /*0eb0*/  ISETP.GE.AND P0, PT, R0, UR12, PT ;  /* 0x0000000c00007c0c */ /* 0x000fda000bf06270 */
[----:B------:R-:W-:Y:S05]  /*0ec0*/  @P0 EXIT ;  /* 0x000000000000094d */ /* 0x000fea0003800000 */
[----:B------:R-:W4:Y:S01]  /*0ed0*/  S2UR UR5, SR_CgaCtaId ;  /* 0x00000000000579c3 */ /* 0x000f220000008800 */
[----:B------:R-:W-:-:S07]  /*0ee0*/  UMOV UR4, 0x400 ;  /* 0x0000040000047882 */ /* 0x000fce0000000000 */
[----:B0123--:R-:W0:Y:S01]  /*0ef0*/  LDC.64 R6, c[0x0][0x388] ;  /* 0x0000e200ff067b82 */ /* 0x00fe220000000a00 */
[----:B----4-:R-:W-:-:S12]  /*0f00*/  ULEA UR4, UR5, UR4, 0x18 ;  /* 0x0000000405047291 */ /* 0x010fd8000f8ec0ff */
.L_x_159:
[C---:B------:R-:W-:Y:S01]  /*0f10*/  LEA R4, R0.reuse, UR4, 0x2 ;  /* 0x0000000400047c11 */ /* 0x040fe2000f8e10ff */
[----:B01----:R-:W-:-:S04]  /*0f20*/  IMAD.WIDE R2, R0, 0x4, R6 ;  /* 0x0000000400027825 */ /* 0x003fc800078e0206 */
[----:B------:R-:W0:Y:S01]  /*0f30*/  LDS R9, [R4] ;  /* 0x0000000004097984 */ /* 0x000e220000000800 */
[----:B------:R-:W-:-:S05]  /*0f40*/  IMAD.IADD R0, R5, 0x1, R0 ;  /* 0x0000000105007824 */ /* 0x000fca00078e0200 */
[----:B------:R-:W-:Y:S01]  /*0f50*/  ISETP.GE.AND P0, PT, R0, UR12, PT ;  /* 0x0000000c00007c0c */ /* 0x000fe2000bf06270 */
[----:B0-----:R1:W-:-:S12]  /*0f60*/  REDG.E.ADD.STRONG.GPU desc[UR8][R2.64], R9 ;  /* 0x000000090200798e */ /* 0x0013d8000c12e108 */
[----:B------:R-:W-:Y:S05]  /*0f70*/  @!P0 BRA `(.L_x_159) ;  /* 0xfffffffc00e48947 */ /* 0x000fea000383ffff */
[----:B------:R-:W-:Y:S05]  /*0f80*/  EXIT ;  /* 0x000000000000794d */ /* 0x000fea0003800000 */
.L_x_160:
        /* <DEDUP_REMOVED lines=15> */
.L_x_165:


//--------------------- .nv.shared._Z24computeOverlapGainKernelPKhS0_S0_Pfiii --------------------------
	.section	.nv.shared._Z24computeOverlapGainKernelPKhS0_S0_Pfiii,"aw",@nobits
	.sectionflags	@""
	.align	4
.nv.shared._Z24computeOverlapGainKernelPKhS0_S0_Pfiii:
	.zero		1052


//--------------------- .nv.shared.reserved.0     --------------------------
	.section	.nv.shared.reserved.0,"aw",@nobits
	.weak		__nv_reservedSMEM_offset_0_alias
	.size		__nv_reservedSMEM_offset_0_alias, 0, 64
	.other		__nv_reservedSMEM_offset_0_alias,@"STO_CUDA_RESERVED_SHARED STV_DEFAULT"
__nv_reservedSMEM_offset_0_alias:
	.zero		0
	.zero		64


//--------------------- .nv.shared._Z17computeMeanKernelPKhPfS0_iii --------------------------
	.section	.nv.shared._Z17computeMeanKernelPKhPfS0_iii,"aw",@nobits
	.sectionflags	@""
	.align	4
.nv.shared._Z17computeMeanKernelPKhPfS0_iii:
	.zero		1040


//--------------------- .nv.shared._Z22computeHistogramKernelPKhPjiii --------------------------
	.section	.nv.shared._Z22computeHistogramKernelPKhPjiii,"aw",@nobits
	.sectionflags	@""
	.align	4
.nv.shared._Z22computeHistogramKernelPKhPjiii:
	.zero		4096


//--------------------- .nv.constant0._Z24computeOverlapGainKernelPKhS0_S0_Pfiii --------------------------
	.section	.nv.constant0._Z24computeOverlapGainKernelPKhS0_S0_Pfiii,"a",@progbits
	.sectionflags	@""
	.align	4
.nv.constant0._Z24computeOverlapGainKernelPKhS0_S0_Pfiii:
	.zero		940


//--------------------- .nv.constant0._Z18applyGain16sKernelPKsPsPKfiii --------------------------
	.section	.nv.constant0._Z18applyGain16sKernelPKsPsPKfiii,"a",@progbits
	.sectionflags	@""
	.align	4
.nv.constant0._Z18applyGain16sKernelPKsPsPKfiii:
	.zero		932


//--------------------- .nv.constant0._Z15applyGainKernelPKhPhPKfiii --------------------------
	.section	.nv.constant0._Z15applyGainKernelPKhPhPKfiii,"a",@progbits
	.sectionflags	@""
	.align	4
.nv.constant0._Z15applyGainKernelPKhPhPKfiii:
	.zero		932


//--------------------- .nv.constant0._Z17computeMeanKernelPKhPfS0_iii --------------------------
	.section	.nv.constant0._Z17computeMeanKernelPKhPfS0_iii,"a",@progbits
	.sectionflags	@""
	.align	4
.nv.constant0._Z17computeMeanKernelPKhPfS0_iii:
	.zero		932


//--------------------- .nv.constant0._Z22computeHistogramKernelPKhPjiii --------------------------
	.section	.nv.constant0._Z22computeHistogramKernelPKhPjiii,"a",@progbits
	.sectionflags	@""
	.align	4
.nv.constant0._Z22computeHistogramKernelPKhPjiii:
	.zero		924


//--------------------- SYMBOLS --------------------------

	.type		.nv.reservedSmem.offset0,@object
	.size		.nv.reservedSmem.offset0,0x4
	.type		.nv.reservedSmem.cap,@object
	.size		.nv.reservedSmem.cap,0x4
